//
// Generated by NVIDIA NVVM Compiler
//
// Compiler Build ID: CL-36424714
// Cuda compilation tools, release 13.0, V13.0.88
// Based on NVVM 20.0.0
//

.version 9.0
.target sm_100
.address_size 64

	// .globl	_Z16cuda_monte_carloPfP17curandStateXORWOW
.global .align 4 .b8 precalc_xorwow_matrix[102400];
.global .align 4 .b8 precalc_xorwow_offset_matrix[102400];
.global .align 4 .b8 mrg32k3aM1[2304];
.global .align 4 .b8 mrg32k3aM2[2304];
.global .align 4 .b8 mrg32k3aM1SubSeq[2016];
.global .align 4 .b8 mrg32k3aM2SubSeq[2016];
.global .align 4 .b8 mrg32k3aM1Seq[2304];
.global .align 4 .b8 mrg32k3aM2Seq[2304];
.const .align 8 .b8 __cr_lgamma_table[72];

.visible .entry _Z16cuda_monte_carloPfP17curandStateXORWOW(
	.param .u64 .ptr .align 1 _Z16cuda_monte_carloPfP17curandStateXORWOW_param_0,
	.param .u64 .ptr .align 1 _Z16cuda_monte_carloPfP17curandStateXORWOW_param_1
)
{
	.reg .pred 	%p<29>;
	.reg .b32 	%r<531>;
	.reg .b32 	%f<28>;
	.reg .b64 	%rd<32>;

	ld.param.u64 	%rd10, [_Z16cuda_monte_carloPfP17curandStateXORWOW_param_0];
	ld.param.u64 	%rd11, [_Z16cuda_monte_carloPfP17curandStateXORWOW_param_1];
	cvta.to.global.u64 	%rd12, %rd11;
	mov.u32 	%r218, %tid.x;
	mov.u32 	%r219, %ntid.x;
	mov.u32 	%r220, %ctaid.x;
	mad.lo.s32 	%r221, %r219, %r220, %r218;
	mul.lo.s32 	%r222, %r221, %r221;
	cvt.u64.u32 	%rd1, %r221;
	mul.wide.u32 	%rd13, %r221, 48;
	add.s64 	%rd2, %rd12, %rd13;
	xor.b32  	%r223, %r222, -1429050551;
	mul.lo.s32 	%r1, %r223, 1099087573;
	add.s32 	%r224, %r1, -638133224;
	add.s32 	%r438, %r1, 123456789;
	st.global.v2.u32 	[%rd2], {%r224, %r438};
	xor.b32  	%r437, %r1, 362436069;
	mov.b32 	%r436, -123459836;
	st.global.v2.u32 	[%rd2+8], {%r437, %r436};
	add.s32 	%r434, %r1, 5783321;
	mov.b32 	%r435, -589760388;
	st.global.v2.u32 	[%rd2+16], {%r435, %r434};
	setp.eq.s32 	%p1, %r221, 0;
	@%p1 bra 	$L__BB0_42;
	mov.b32 	%r420, 0;
	mov.b32 	%r436, -123459836;
	mov.b32 	%r435, -589760388;
	mov.u64 	%rd30, %rd1;
$L__BB0_2:
	and.b64  	%rd4, %rd30, 3;
	setp.eq.s64 	%p2, %rd4, 0;
	@%p2 bra 	$L__BB0_41;
	mul.wide.u32 	%rd14, %r420, 3200;
	mov.u64 	%rd15, precalc_xorwow_matrix;
	add.s64 	%rd5, %rd15, %rd14;
	cvt.u32.u64 	%r11, %rd4;
	mov.b32 	%r421, 0;
$L__BB0_4:
	mov.b32 	%r434, 0;
	mov.u32 	%r435, %r434;
	mov.u32 	%r436, %r434;
	mov.u32 	%r437, %r434;
	mov.u32 	%r438, %r434;
	mov.u32 	%r427, %r434;
$L__BB0_5:
	mul.wide.u32 	%rd16, %r427, 4;
	add.s64 	%rd17, %rd2, %rd16;
	ld.global.u32 	%r19, [%rd17+4];
	shl.b32 	%r20, %r427, 5;
	mov.b32 	%r433, 0;
$L__BB0_6:
	.pragma "nounroll";
	shr.u32 	%r231, %r19, %r433;
	and.b32  	%r232, %r231, 1;
	setp.eq.b32 	%p3, %r232, 1;
	not.pred 	%p4, %p3;
	add.s32 	%r233, %r20, %r433;
	mul.lo.s32 	%r234, %r233, 5;
	mul.wide.u32 	%rd18, %r234, 4;
	add.s64 	%rd6, %rd5, %rd18;
	@%p4 bra 	$L__BB0_8;
	ld.global.u32 	%r235, [%rd6];
	xor.b32  	%r438, %r438, %r235;
	ld.global.u32 	%r236, [%rd6+4];
	xor.b32  	%r437, %r437, %r236;
	ld.global.u32 	%r237, [%rd6+8];
	xor.b32  	%r436, %r436, %r237;
	ld.global.u32 	%r238, [%rd6+12];
	xor.b32  	%r435, %r435, %r238;
	ld.global.u32 	%r239, [%rd6+16];
	xor.b32  	%r434, %r434, %r239;
$L__BB0_8:
	and.b32  	%r241, %r231, 2;
	setp.eq.s32 	%p5, %r241, 0;
	@%p5 bra 	$L__BB0_10;
	ld.global.u32 	%r242, [%rd6+20];
	xor.b32  	%r438, %r438, %r242;
	ld.global.u32 	%r243, [%rd6+24];
	xor.b32  	%r437, %r437, %r243;
	ld.global.u32 	%r244, [%rd6+28];
	xor.b32  	%r436, %r436, %r244;
	ld.global.u32 	%r245, [%rd6+32];
	xor.b32  	%r435, %r435, %r245;
	ld.global.u32 	%r246, [%rd6+36];
	xor.b32  	%r434, %r434, %r246;
$L__BB0_10:
	and.b32  	%r248, %r231, 4;
	setp.eq.s32 	%p6, %r248, 0;
	@%p6 bra 	$L__BB0_12;
	ld.global.u32 	%r249, [%rd6+40];
	xor.b32  	%r438, %r438, %r249;
	ld.global.u32 	%r250, [%rd6+44];
	xor.b32  	%r437, %r437, %r250;
	ld.global.u32 	%r251, [%rd6+48];
	xor.b32  	%r436, %r436, %r251;
	ld.global.u32 	%r252, [%rd6+52];
	xor.b32  	%r435, %r435, %r252;
	ld.global.u32 	%r253, [%rd6+56];
	xor.b32  	%r434, %r434, %r253;
$L__BB0_12:
	and.b32  	%r255, %r231, 8;
	setp.eq.s32 	%p7, %r255, 0;
	@%p7 bra 	$L__BB0_14;
	ld.global.u32 	%r256, [%rd6+60];
	xor.b32  	%r438, %r438, %r256;
	ld.global.u32 	%r257, [%rd6+64];
	xor.b32  	%r437, %r437, %r257;
	ld.global.u32 	%r258, [%rd6+68];
	xor.b32  	%r436, %r436, %r258;
	ld.global.u32 	%r259, [%rd6+72];
	xor.b32  	%r435, %r435, %r259;
	ld.global.u32 	%r260, [%rd6+76];
	xor.b32  	%r434, %r434, %r260;
$L__BB0_14:
	and.b32  	%r262, %r231, 16;
	setp.eq.s32 	%p8, %r262, 0;
	@%p8 bra 	$L__BB0_16;
	ld.global.u32 	%r263, [%rd6+80];
	xor.b32  	%r438, %r438, %r263;
	ld.global.u32 	%r264, [%rd6+84];
	xor.b32  	%r437, %r437, %r264;
	ld.global.u32 	%r265, [%rd6+88];
	xor.b32  	%r436, %r436, %r265;
	ld.global.u32 	%r266, [%rd6+92];
	xor.b32  	%r435, %r435, %r266;
	ld.global.u32 	%r267, [%rd6+96];
	xor.b32  	%r434, %r434, %r267;
$L__BB0_16:
	and.b32  	%r269, %r231, 32;
	setp.eq.s32 	%p9, %r269, 0;
	@%p9 bra 	$L__BB0_18;
	ld.global.u32 	%r270, [%rd6+100];
	xor.b32  	%r438, %r438, %r270;
	ld.global.u32 	%r271, [%rd6+104];
	xor.b32  	%r437, %r437, %r271;
	ld.global.u32 	%r272, [%rd6+108];
	xor.b32  	%r436, %r436, %r272;
	ld.global.u32 	%r273, [%rd6+112];
	xor.b32  	%r435, %r435, %r273;
	ld.global.u32 	%r274, [%rd6+116];
	xor.b32  	%r434, %r434, %r274;
$L__BB0_18:
	and.b32  	%r276, %r231, 64;
	setp.eq.s32 	%p10, %r276, 0;
	@%p10 bra 	$L__BB0_20;
	ld.global.u32 	%r277, [%rd6+120];
	xor.b32  	%r438, %r438, %r277;
	ld.global.u32 	%r278, [%rd6+124];
	xor.b32  	%r437, %r437, %r278;
	ld.global.u32 	%r279, [%rd6+128];
	xor.b32  	%r436, %r436, %r279;
	ld.global.u32 	%r280, [%rd6+132];
	xor.b32  	%r435, %r435, %r280;
	ld.global.u32 	%r281, [%rd6+136];
	xor.b32  	%r434, %r434, %r281;
$L__BB0_20:
	and.b32  	%r283, %r231, 128;
	setp.eq.s32 	%p11, %r283, 0;
	@%p11 bra 	$L__BB0_22;
	ld.global.u32 	%r284, [%rd6+140];
	xor.b32  	%r438, %r438, %r284;
	ld.global.u32 	%r285, [%rd6+144];
	xor.b32  	%r437, %r437, %r285;
	ld.global.u32 	%r286, [%rd6+148];
	xor.b32  	%r436, %r436, %r286;
	ld.global.u32 	%r287, [%rd6+152];
	xor.b32  	%r435, %r435, %r287;
	ld.global.u32 	%r288, [%rd6+156];
	xor.b32  	%r434, %r434, %r288;
$L__BB0_22:
	and.b32  	%r290, %r231, 256;
	setp.eq.s32 	%p12, %r290, 0;
	@%p12 bra 	$L__BB0_24;
	ld.global.u32 	%r291, [%rd6+160];
	xor.b32  	%r438, %r438, %r291;
	ld.global.u32 	%r292, [%rd6+164];
	xor.b32  	%r437, %r437, %r292;
	ld.global.u32 	%r293, [%rd6+168];
	xor.b32  	%r436, %r436, %r293;
	ld.global.u32 	%r294, [%rd6+172];
	xor.b32  	%r435, %r435, %r294;
	ld.global.u32 	%r295, [%rd6+176];
	xor.b32  	%r434, %r434, %r295;
$L__BB0_24:
	and.b32  	%r297, %r231, 512;
	setp.eq.s32 	%p13, %r297, 0;
	@%p13 bra 	$L__BB0_26;
	ld.global.u32 	%r298, [%rd6+180];
	xor.b32  	%r438, %r438, %r298;
	ld.global.u32 	%r299, [%rd6+184];
	xor.b32  	%r437, %r437, %r299;
	ld.global.u32 	%r300, [%rd6+188];
	xor.b32  	%r436, %r436, %r300;
	ld.global.u32 	%r301, [%rd6+192];
	xor.b32  	%r435, %r435, %r301;
	ld.global.u32 	%r302, [%rd6+196];
	xor.b32  	%r434, %r434, %r302;
$L__BB0_26:
	and.b32  	%r304, %r231, 1024;
	setp.eq.s32 	%p14, %r304, 0;
	@%p14 bra 	$L__BB0_28;
	ld.global.u32 	%r305, [%rd6+200];
	xor.b32  	%r438, %r438, %r305;
	ld.global.u32 	%r306, [%rd6+204];
	xor.b32  	%r437, %r437, %r306;
	ld.global.u32 	%r307, [%rd6+208];
	xor.b32  	%r436, %r436, %r307;
	ld.global.u32 	%r308, [%rd6+212];
	xor.b32  	%r435, %r435, %r308;
	ld.global.u32 	%r309, [%rd6+216];
	xor.b32  	%r434, %r434, %r309;
$L__BB0_28:
	and.b32  	%r311, %r231, 2048;
	setp.eq.s32 	%p15, %r311, 0;
	@%p15 bra 	$L__BB0_30;
	ld.global.u32 	%r312, [%rd6+220];
	xor.b32  	%r438, %r438, %r312;
	ld.global.u32 	%r313, [%rd6+224];
	xor.b32  	%r437, %r437, %r313;
	ld.global.u32 	%r314, [%rd6+228];
	xor.b32  	%r436, %r436, %r314;
	ld.global.u32 	%r315, [%rd6+232];
	xor.b32  	%r435, %r435, %r315;
	ld.global.u32 	%r316, [%rd6+236];
	xor.b32  	%r434, %r434, %r316;
$L__BB0_30:
	and.b32  	%r318, %r231, 4096;
	setp.eq.s32 	%p16, %r318, 0;
	@%p16 bra 	$L__BB0_32;
	ld.global.u32 	%r319, [%rd6+240];
	xor.b32  	%r438, %r438, %r319;
	ld.global.u32 	%r320, [%rd6+244];
	xor.b32  	%r437, %r437, %r320;
	ld.global.u32 	%r321, [%rd6+248];
	xor.b32  	%r436, %r436, %r321;
	ld.global.u32 	%r322, [%rd6+252];
	xor.b32  	%r435, %r435, %r322;
	ld.global.u32 	%r323, [%rd6+256];
	xor.b32  	%r434, %r434, %r323;
$L__BB0_32:
	and.b32  	%r325, %r231, 8192;
	setp.eq.s32 	%p17, %r325, 0;
	@%p17 bra 	$L__BB0_34;
	ld.global.u32 	%r326, [%rd6+260];
	xor.b32  	%r438, %r438, %r326;
	ld.global.u32 	%r327, [%rd6+264];
	xor.b32  	%r437, %r437, %r327;
	ld.global.u32 	%r328, [%rd6+268];
	xor.b32  	%r436, %r436, %r328;
	ld.global.u32 	%r329, [%rd6+272];
	xor.b32  	%r435, %r435, %r329;
	ld.global.u32 	%r330, [%rd6+276];
	xor.b32  	%r434, %r434, %r330;
$L__BB0_34:
	and.b32  	%r332, %r231, 16384;
	setp.eq.s32 	%p18, %r332, 0;
	@%p18 bra 	$L__BB0_36;
	ld.global.u32 	%r333, [%rd6+280];
	xor.b32  	%r438, %r438, %r333;
	ld.global.u32 	%r334, [%rd6+284];
	xor.b32  	%r437, %r437, %r334;
	ld.global.u32 	%r335, [%rd6+288];
	xor.b32  	%r436, %r436, %r335;
	ld.global.u32 	%r336, [%rd6+292];
	xor.b32  	%r435, %r435, %r336;
	ld.global.u32 	%r337, [%rd6+296];
	xor.b32  	%r434, %r434, %r337;
$L__BB0_36:
	and.b32  	%r339, %r231, 32768;
	setp.eq.s32 	%p19, %r339, 0;
	@%p19 bra 	$L__BB0_38;
	ld.global.u32 	%r340, [%rd6+300];
	xor.b32  	%r438, %r438, %r340;
	ld.global.u32 	%r341, [%rd6+304];
	xor.b32  	%r437, %r437, %r341;
	ld.global.u32 	%r342, [%rd6+308];
	xor.b32  	%r436, %r436, %r342;
	ld.global.u32 	%r343, [%rd6+312];
	xor.b32  	%r435, %r435, %r343;
	ld.global.u32 	%r344, [%rd6+316];
	xor.b32  	%r434, %r434, %r344;
$L__BB0_38:
	add.s32 	%r433, %r433, 16;
	setp.ne.s32 	%p20, %r433, 32;
	@%p20 bra 	$L__BB0_6;
	mad.lo.s32 	%r345, %r427, -31, %r20;
	add.s32 	%r427, %r345, 1;
	setp.ne.s32 	%p21, %r427, 5;
	@%p21 bra 	$L__BB0_5;
	st.global.u32 	[%rd2+4], %r438;
	st.global.u32 	[%rd2+8], %r437;
	st.global.u32 	[%rd2+12], %r436;
	st.global.u32 	[%rd2+16], %r435;
	st.global.u32 	[%rd2+20], %r434;
	add.s32 	%r421, %r421, 1;
	setp.lt.u32 	%p22, %r421, %r11;
	@%p22 bra 	$L__BB0_4;
$L__BB0_41:
	shr.u64 	%rd7, %rd30, 2;
	add.s32 	%r420, %r420, 1;
	setp.gt.u64 	%p23, %rd30, 3;
	mov.u64 	%rd30, %rd7;
	@%p23 bra 	$L__BB0_2;
$L__BB0_42:
	mov.b32 	%r347, 0;
	st.global.v2.u32 	[%rd2+24], {%r347, %r347};
	st.global.u32 	[%rd2+32], %r347;
	mov.b64 	%rd31, 0;
	st.global.u64 	[%rd2+40], %rd31;
	add.s32 	%r525, %r1, -637770787;
	mov.b32 	%r524, -637770787;
$L__BB0_43:
	shr.u32 	%r348, %r438, 2;
	xor.b32  	%r349, %r348, %r438;
	shl.b32 	%r350, %r434, 4;
	shl.b32 	%r351, %r349, 1;
	xor.b32  	%r352, %r351, %r350;
	xor.b32  	%r353, %r352, %r349;
	xor.b32  	%r354, %r353, %r434;
	add.s32 	%r355, %r354, %r525;
	cvt.rn.f32.u32 	%f1, %r355;
	fma.rn.f32 	%f2, %f1, 0f2F800000, 0f2F000000;
	shr.u32 	%r356, %r437, 2;
	xor.b32  	%r357, %r356, %r437;
	shl.b32 	%r358, %r354, 4;
	shl.b32 	%r359, %r357, 1;
	xor.b32  	%r360, %r359, %r358;
	xor.b32  	%r361, %r360, %r357;
	xor.b32  	%r362, %r361, %r354;
	add.s32 	%r363, %r525, %r362;
	add.s32 	%r364, %r363, 362437;
	cvt.rn.f32.u32 	%f3, %r364;
	fma.rn.f32 	%f4, %f3, 0f2F800000, 0f2F000000;
	mul.f32 	%f5, %f4, %f4;
	fma.rn.f32 	%f6, %f2, %f2, %f5;
	setp.le.f32 	%p24, %f6, 0f3F800000;
	selp.u64 	%rd20, 1, 0, %p24;
	add.s64 	%rd21, %rd31, %rd20;
	shr.u32 	%r365, %r436, 2;
	xor.b32  	%r366, %r365, %r436;
	shl.b32 	%r367, %r362, 4;
	shl.b32 	%r368, %r366, 1;
	xor.b32  	%r369, %r368, %r367;
	xor.b32  	%r370, %r369, %r366;
	xor.b32  	%r371, %r370, %r362;
	add.s32 	%r372, %r525, %r371;
	add.s32 	%r373, %r372, 724874;
	cvt.rn.f32.u32 	%f7, %r373;
	fma.rn.f32 	%f8, %f7, 0f2F800000, 0f2F000000;
	shr.u32 	%r374, %r435, 2;
	xor.b32  	%r375, %r374, %r435;
	shl.b32 	%r376, %r371, 4;
	shl.b32 	%r377, %r375, 1;
	xor.b32  	%r378, %r377, %r376;
	xor.b32  	%r379, %r378, %r375;
	xor.b32  	%r438, %r379, %r371;
	add.s32 	%r380, %r525, %r438;
	add.s32 	%r381, %r380, 1087311;
	cvt.rn.f32.u32 	%f9, %r381;
	fma.rn.f32 	%f10, %f9, 0f2F800000, 0f2F000000;
	mul.f32 	%f11, %f10, %f10;
	fma.rn.f32 	%f12, %f8, %f8, %f11;
	setp.le.f32 	%p25, %f12, 0f3F800000;
	selp.u64 	%rd22, 1, 0, %p25;
	add.s64 	%rd23, %rd21, %rd22;
	shr.u32 	%r382, %r434, 2;
	xor.b32  	%r383, %r382, %r434;
	shl.b32 	%r384, %r438, 4;
	shl.b32 	%r385, %r383, 1;
	xor.b32  	%r386, %r385, %r384;
	xor.b32  	%r387, %r386, %r383;
	xor.b32  	%r437, %r387, %r438;
	add.s32 	%r388, %r525, %r437;
	add.s32 	%r389, %r388, 1449748;
	cvt.rn.f32.u32 	%f13, %r389;
	fma.rn.f32 	%f14, %f13, 0f2F800000, 0f2F000000;
	shr.u32 	%r390, %r354, 2;
	xor.b32  	%r391, %r390, %r354;
	shl.b32 	%r392, %r437, 4;
	shl.b32 	%r393, %r391, 1;
	xor.b32  	%r394, %r393, %r392;
	xor.b32  	%r395, %r394, %r391;
	xor.b32  	%r436, %r395, %r437;
	add.s32 	%r396, %r525, %r436;
	add.s32 	%r397, %r396, 1812185;
	cvt.rn.f32.u32 	%f15, %r397;
	fma.rn.f32 	%f16, %f15, 0f2F800000, 0f2F000000;
	mul.f32 	%f17, %f16, %f16;
	fma.rn.f32 	%f18, %f14, %f14, %f17;
	setp.le.f32 	%p26, %f18, 0f3F800000;
	selp.u64 	%rd24, 1, 0, %p26;
	add.s64 	%rd25, %rd23, %rd24;
	shr.u32 	%r398, %r362, 2;
	xor.b32  	%r399, %r398, %r362;
	shl.b32 	%r400, %r436, 4;
	shl.b32 	%r401, %r399, 1;
	xor.b32  	%r402, %r401, %r400;
	xor.b32  	%r403, %r402, %r399;
	xor.b32  	%r435, %r403, %r436;
	add.s32 	%r404, %r525, %r435;
	add.s32 	%r405, %r404, 2174622;
	cvt.rn.f32.u32 	%f19, %r405;
	fma.rn.f32 	%f20, %f19, 0f2F800000, 0f2F000000;
	shr.u32 	%r406, %r371, 2;
	xor.b32  	%r407, %r406, %r371;
	shl.b32 	%r408, %r435, 4;
	shl.b32 	%r409, %r407, 1;
	xor.b32  	%r410, %r409, %r408;
	xor.b32  	%r411, %r410, %r407;
	xor.b32  	%r434, %r411, %r435;
	add.s32 	%r412, %r525, %r434;
	add.s32 	%r413, %r412, 2537059;
	cvt.rn.f32.u32 	%f21, %r413;
	fma.rn.f32 	%f22, %f21, 0f2F800000, 0f2F000000;
	mul.f32 	%f23, %f22, %f22;
	fma.rn.f32 	%f24, %f20, %f20, %f23;
	setp.le.f32 	%p27, %f24, 0f3F800000;
	selp.u64 	%rd26, 1, 0, %p27;
	add.s64 	%rd31, %rd25, %rd26;
	add.s32 	%r525, %r525, 2899496;
	add.s32 	%r524, %r524, 2899496;
	setp.ne.s32 	%p28, %r524, 104500189;
	@%p28 bra 	$L__BB0_43;
	add.s32 	%r414, %r1, 104137752;
	st.global.v2.u32 	[%rd2+8], {%r437, %r436};
	st.global.v2.u32 	[%rd2+16], {%r435, %r434};
	st.global.v2.u32 	[%rd2], {%r414, %r438};
	cvta.to.global.u64 	%rd27, %rd10;
	cvt.rn.f32.u64 	%f25, %rd31;
	mul.f32 	%f26, %f25, 0f40800000;
	mul.f32 	%f27, %f26, 0f3A800000;
	shl.b64 	%rd28, %rd1, 2;
	add.s64 	%rd29, %rd27, %rd28;
	st.global.f32 	[%rd29], %f27;
	ret;

}


// ===== COMPILED SASS (sm_100) =====

	.target	sm_100

	.elftype	@"ET_EXEC"


//--------------------- .note.nv.tkinfo           --------------------------
	.section	.note.nv.tkinfo,"",@"SHT_NOTE"
	.sectionflags	@"SHF_NOTE_NV_TKINFO"
	.tkinfo
        /*0018*/ 	.word	0x00000002
        /*0030*/ 	.string	""
        /*0030*/ 	.string	"ptxas"
        /*0030*/ 	.string	"Cuda compilation tools, release 13.0, V13.0.88"
        /*0030*/ 	.string	"Build cuda_13.0.r13.0/compiler.36424714_0"
        /*0030*/ 	.string	"-arch sm_100 -m 64 "



//--------------------- .note.nv.cuinfo           --------------------------
	.section	.note.nv.cuinfo,"",@"SHT_NOTE"
	.sectionflags	@"SHF_NOTE_NV_CUINFO"
        /*0018*/ 	.short	0x0002
        /*001a*/ 	.short	0x0064
        /*001c*/ 	.short	0x0082
	.zero		2


//--------------------- .nv.info                  --------------------------
	.section	.nv.info,"",@"SHT_CUDA_INFO"
	.align	4


	//----- nvinfo : EIATTR_REGCOUNT
	.align		4
        /*0000*/ 	.byte	0x04, 0x2f
        /*0002*/ 	.short	(.L_10 - .L_9)
	.align		4
.L_9:
        /*0004*/ 	.word	index@(_Z16cuda_monte_carloPfP17curandStateXORWOW)
        /*0008*/ 	.word	0x0000001f


	//----- nvinfo : EIATTR_FRAME_SIZE
	.align		4
.L_10:
        /*000c*/ 	.byte	0x04, 0x11
        /*000e*/ 	.short	(.L_12 - .L_11)
	.align		4
.L_11:
        /*0010*/ 	.word	index@(_Z16cuda_monte_carloPfP17curandStateXORWOW)
        /*0014*/ 	.word	0x00000000


	//----- nvinfo : EIATTR_MIN_STACK_SIZE
	.align		4
.L_12:
        /*0018*/ 	.byte	0x04, 0x12
        /*001a*/ 	.short	(.L_14 - .L_13)
	.align		4
.L_13:
        /*001c*/ 	.word	index@(_Z16cuda_monte_carloPfP17curandStateXORWOW)
        /*0020*/ 	.word	0x00000000
.L_14:


//--------------------- .nv.compat                --------------------------
	.section	.nv.compat,"",@"SHT_CUDA_COMPAT_INFO"
	.align	4
        /*0000*/ 	.byte	0x02, 0x09, 0x00, 0x00, 0x02, 0x02, 0x01, 0x00, 0x02, 0x05, 0x05, 0x00, 0x03, 0x07, 0x01, 0x01
        /*0010*/ 	.byte	0x02, 0x03, 0x00, 0x00, 0x02, 0x06, 0x01, 0x00, 0x04, 0x0b, 0x08, 0x00, 0x01, 0x00, 0x00, 0x00
        /*0020*/ 	.byte	0x00, 0x00, 0x00, 0x00


//--------------------- .nv.info._Z16cuda_monte_carloPfP17curandStateXORWOW --------------------------
	.section	.nv.info._Z16cuda_monte_carloPfP17curandStateXORWOW,"",@"SHT_CUDA_INFO"
	.sectionflags	@""
	.align	4


	//----- nvinfo : EIATTR_CUDA_API_VERSION
	.align		4
        /*0000*/ 	.byte	0x04, 0x37
        /*0002*/ 	.short	(.L_16 - .L_15)
.L_15:
        /*0004*/ 	.word	0x00000082


	//----- nvinfo : EIATTR_KPARAM_INFO
	.align		4
.L_16:
        /*0008*/ 	.byte	0x04, 0x17
        /*000a*/ 	.short	(.L_18 - .L_17)
.L_17:
        /*000c*/ 	.word	0x00000000
        /*0010*/ 	.short	0x0001
        /*0012*/ 	.short	0x0008
        /*0014*/ 	.byte	0x00, 0xf5, 0x21, 0x00


	//----- nvinfo : EIATTR_KPARAM_INFO
	.align		4
.L_18:
        /*0018*/ 	.byte	0x04, 0x17
        /*001a*/ 	.short	(.L_20 - .L_19)
.L_19:
        /*001c*/ 	.word	0x00000000
        /*0020*/ 	.short	0x0000
        /*0022*/ 	.short	0x0000
        /*0024*/ 	.byte	0x00, 0xf5, 0x21, 0x00


	//----- nvinfo : EIATTR_SPARSE_MMA_MASK
	.align		4
.L_20:
        /*0028*/ 	.byte	0x03, 0x50
        /*002a*/ 	.short	0x0000


	//----- nvinfo : EIATTR_MAXREG_COUNT
	.align		4
        /*002c*/ 	.byte	0x03, 0x1b
        /*002e*/ 	.short	0x00ff


	//----- nvinfo : EIATTR_MERCURY_ISA_VERSION
	.align		4
        /*0030*/ 	.byte	0x03, 0x5f
        /*0032*/ 	.short	0x0101


	//----- nvinfo : EIATTR_VRC_CTA_INIT_COUNT
	.align		4
        /*0034*/ 	.byte	0x02, 0x4a
	.zero		1
	.zero		1


	//----- nvinfo : EIATTR_EXIT_INSTR_OFFSETS
	.align		4
        /*0038*/ 	.byte	0x04, 0x1c
        /*003a*/ 	.short	(.L_22 - .L_21)


	//   ....[0]....
.L_21:
        /*003c*/ 	.word	0x000016a0


	//----- nvinfo : EIATTR_CRS_STACK_SIZE
	.align		4
.L_22:
        /*0040*/ 	.byte	0x04, 0x1e
        /*0042*/ 	.short	(.L_24 - .L_23)
.L_23:
        /*0044*/ 	.word	0x00000000


	//----- nvinfo : EIATTR_CBANK_PARAM_SIZE
	.align		4
.L_24:
        /*0048*/ 	.byte	0x03, 0x19
        /*004a*/ 	.short	0x0010


	//----- nvinfo : EIATTR_PARAM_CBANK
	.align		4
        /*004c*/ 	.byte	0x04, 0x0a
        /*004e*/ 	.short	(.L_26 - .L_25)
	.align		4
.L_25:
        /*0050*/ 	.word	index@(.nv.constant0._Z16cuda_monte_carloPfP17curandStateXORWOW)
        /*0054*/ 	.short	0x0380
        /*0056*/ 	.short	0x0010


	//----- nvinfo : EIATTR_SW_WAR
	.align		4
.L_26:
        /*0058*/ 	.byte	0x04, 0x36
        /*005a*/ 	.short	(.L_28 - .L_27)
.L_27:
        /*005c*/ 	.word	0x00000008
.L_28:


//--------------------- .nv.callgraph             --------------------------
	.section	.nv.callgraph,"",@"SHT_CUDA_CALLGRAPH"
	.align	4
	.sectionentsize	8
	.align		4
        /*0000*/ 	.word	0x00000000
	.align		4
        /*0004*/ 	.word	0xffffffff
	.align		4
        /*0008*/ 	.word	0x00000000
	.align		4
        /*000c*/ 	.word	0xfffffffe
	.align		4
        /*0010*/ 	.word	0x00000000
	.align		4
        /*0014*/ 	.word	0xfffffffd
	.align		4
        /*0018*/ 	.word	0x00000000
	.align		4
        /*001c*/ 	.word	0xfffffffc


//--------------------- .nv.constant4             --------------------------
	.section	.nv.constant4,"a",@progbits
	.align	8
	.align		8
.nv.constant4:
        /*0000*/ 	.dword	precalc_xorwow_matrix
	.align		8
        /*0008*/ 	.dword	precalc_xorwow_offset_matrix
	.align		8
        /*0010*/ 	.dword	mrg32k3aM1
	.align		8
        /*0018*/ 	.dword	mrg32k3aM2
	.align		8
        /*0020*/ 	.dword	mrg32k3aM1SubSeq
	.align		8
        /*0028*/ 	.dword	mrg32k3aM2SubSeq
	.align		8
        /*0030*/ 	.dword	mrg32k3aM1Seq
	.align		8
        /*0038*/ 	.dword	mrg32k3aM2Seq


//--------------------- .nv.constant3             --------------------------
	.section	.nv.constant3,"a",@progbits
	.align	8
.nv.constant3:
	.type		__cr_lgamma_table,@object
	.size		__cr_lgamma_table,(.L_8 - __cr_lgamma_table)
__cr_lgamma_table:
        /*0000*/ 	.byte	0x00, 0x00, 0x00, 0x00, 0x00, 0x00, 0x00, 0x00, 0x00, 0x00, 0x00, 0x00, 0x00, 0x00, 0x00, 0x00
        /*0010*/ 	.byte	0xef, 0x39, 0xfa, 0xfe, 0x42, 0x2e, 0xe6, 0x3f, 0x02, 0x20, 0x2a, 0xfa, 0x0b, 0xab, 0xfc, 0x3f
        /*0020*/ 	.byte	0xf9, 0x2c, 0x92, 0x7c, 0xa7, 0x6c, 0x09, 0x40, 0xc9, 0x79, 0x44, 0x3c, 0x64, 0x26, 0x13, 0x40
        /*0030*/ 	.byte	0xca, 0x01, 0xcf, 0x3a, 0x27, 0x51, 0x1a, 0x40, 0x30, 0xcc, 0x2d, 0xf3, 0xe1, 0x0c, 0x21, 0x40
        /*0040*/ 	.byte	0x0d, 0xb7, 0xfc, 0x82, 0x8e, 0x35, 0x25, 0x40
.L_8:


//--------------------- .text._Z16cuda_monte_carloPfP17curandStateXORWOW --------------------------
	.section	.text._Z16cuda_monte_carloPfP17curandStateXORWOW,"ax",@progbits
	.align	128
        .global         _Z16cuda_monte_carloPfP17curandStateXORWOW
        .type           _Z16cuda_monte_carloPfP17curandStateXORWOW,@function
        .size           _Z16cuda_monte_carloPfP17curandStateXORWOW,(.L_x_10 - _Z16cuda_monte_carloPfP17curandStateXORWOW)
        .other          _Z16cuda_monte_carloPfP17curandStateXORWOW,@"STO_CUDA_ENTRY STV_DEFAULT"
_Z16cuda_monte_carloPfP17curandStateXORWOW:
.text._Z16cuda_monte_carloPfP17curandStateXORWOW:
[----:B------:R-:W-:Y:S01]  /*0000*/  LDC R1, c[0x0][0x37c] ;  /* 0x0000df00ff017b82 */ /* 0x000fe20000000800 */
[----:B------:R-:W0:Y:S01]  /*0010*/  S2R R0, SR_TID.X ;  /* 0x0000000000007919 */ /* 0x000e220000002100 */
[----:B------:R-:W0:Y:S06]  /*0020*/  LDCU UR4, c[0x0][0x360] ;  /* 0x00006c00ff0477ac */ /* 0x000e2c0008000800 */
[----:B------:R-:W1:Y:S01]  /*0030*/  LDC.64 R8, c[0x0][0x388] ;  /* 0x0000e200ff087b82 */ /* 0x000e620000000a00 */
[----:B------:R-:W-:Y:S01]  /*0040*/  IMAD.MOV.U32 R13, RZ, RZ, -0x75bd8fc ;  /* 0xf8a42704ff0d7424 */ /* 0x000fe200078e00ff */
[----:B------:R-:W0:Y:S01]  /*0050*/  S2R R3, SR_CTAID.X ;  /* 0x0000000000037919 */ /* 0x000e220000002500 */
[----:B------:R-:W2:Y:S01]  /*0060*/  LDCU.64 UR6, c[0x0][0x358] ;  /* 0x00006b00ff0677ac */ /* 0x000ea20008000a00 */
[----:B------:R-:W-:Y:S01]  /*0070*/  IMAD.MOV.U32 R10, RZ, RZ, -0x23270784 ;  /* 0xdcd8f87cff0a7424 */ /* 0x000fe200078e00ff */
[----:B------:R-:W-:Y:S01]  /*0080*/  BSSY.RECONVERGENT B0, `(.L_x_0) ;  /* 0x00000ea000007945 */ /* 0x000fe20003800200 */
[----:B------:R-:W-:-:S02]  /*0090*/  IMAD.MOV.U32 R7, RZ, RZ, -0x75bd8fc ;  /* 0xf8a42704ff077424 */ /* 0x000fc400078e00ff */
[----:B------:R-:W-:Y:S02]  /*00a0*/  IMAD.MOV.U32 R4, RZ, RZ, -0x23270784 ;  /* 0xdcd8f87cff047424 */ /* 0x000fe400078e00ff */
[----:B0-----:R-:W-:-:S04]  /*00b0*/  IMAD R0, R3, UR4, R0 ;  /* 0x0000000403007c24 */ /* 0x001fc8000f8e0200 */
[C---:B------:R-:W-:Y:S01]  /*00c0*/  IMAD R2, R0.reuse, R0, RZ ;  /* 0x0000000000027224 */ /* 0x040fe200078e02ff */
[C---:B------:R-:W-:Y:S01]  /*00d0*/  ISETP.NE.AND P0, PT, R0.reuse, RZ, PT ;  /* 0x000000ff0000720c */ /* 0x040fe20003f05270 */
[----:B-1----:R-:W-:-:S03]  /*00e0*/  IMAD.WIDE.U32 R8, R0, 0x30, R8 ;  /* 0x0000003000087825 */ /* 0x002fc600078e0008 */
[----:B------:R-:W-:-:S05]  /*00f0*/  LOP3.LUT R2, R2, 0xaad26b49, RZ, 0x3c, !PT ;  /* 0xaad26b4902027812 */ /* 0x000fca00078e3cff */
[----:B------:R-:W-:-:S04]  /*0100*/  IMAD R3, R2, 0x4182bed5, RZ ;  /* 0x4182bed502037824 */ /* 0x000fc800078e02ff */
[C---:B------:R-:W-:Y:S01]  /*0110*/  VIADD R5, R3.reuse, 0x583f19 ;  /* 0x00583f1903057836 */ /* 0x040fe20000000000 */
[C---:B------:R-:W-:Y:S01]  /*0120*/  LOP3.LUT R6, R3.reuse, 0x159a55e5, RZ, 0x3c, !PT ;  /* 0x159a55e503067812 */ /* 0x040fe200078e3cff */
[C---:B------:R-:W-:Y:S02]  /*0130*/  VIADD R2, R3.reuse, 0xd9f6dc18 ;  /* 0xd9f6dc1803027836 */ /* 0x040fe40000000000 */
[----:B------:R-:W-:Y:S02]  /*0140*/  VIADD R3, R3, 0x75bcd15 ;  /* 0x075bcd1503037836 */ /* 0x000fe40000000000 */
[----:B------:R-:W-:Y:S02]  /*0150*/  IMAD.MOV.U32 R12, RZ, RZ, R6 ;  /* 0x000000ffff0c7224 */ /* 0x000fe400078e0006 */
[----:B------:R-:W-:Y:S01]  /*0160*/  IMAD.MOV.U32 R11, RZ, RZ, R5 ;  /* 0x000000ffff0b7224 */ /* 0x000fe200078e0005 */
[----:B--2---:R0:W-:Y:S04]  /*0170*/  STG.E.64 desc[UR6][R8.64], R2 ;  /* 0x0000000208007986 */ /* 0x0041e8000c101b06 */
[----:B------:R0:W-:Y:S04]  /*0180*/  STG.E.64 desc[UR6][R8.64+0x8], R12 ;  /* 0x0000080c08007986 */ /* 0x0001e8000c101b06 */
[----:B------:R0:W-:Y:S01]  /*0190*/  STG.E.64 desc[UR6][R8.64+0x10], R10 ;  /* 0x0000100a08007986 */ /* 0x0001e2000c101b06 */
[----:B------:R-:W-:Y:S05]  /*01a0*/  @!P0 BRA `(.L_x_1) ;  /* 0x0000000c005c8947 */ /* 0x000fea0003800000 */
[----:B0-----:R-:W-:Y:S02]  /*01b0*/  IMAD.MOV.U32 R2, RZ, RZ, RZ ;  /* 0x000000ffff027224 */ /* 0x001fe400078e00ff */
[----:B------:R-:W-:Y:S02]  /*01c0*/  IMAD.MOV.U32 R12, RZ, RZ, R0 ;  /* 0x000000ffff0c7224 */ /* 0x000fe400078e0000 */
[----:B------:R-:W-:Y:S02]  /*01d0*/  IMAD.MOV.U32 R13, RZ, RZ, RZ ;  /* 0x000000ffff0d7224 */ /* 0x000fe400078e00ff */
[----:B------:R-:W-:Y:S02]  /*01e0*/  IMAD.MOV.U32 R7, RZ, RZ, -0x75bd8fc ;  /* 0xf8a42704ff077424 */ /* 0x000fe400078e00ff */
[----:B------:R-:W-:-:S07]  /*01f0*/  IMAD.MOV.U32 R4, RZ, RZ, -0x23270784 ;  /* 0xdcd8f87cff047424 */ /* 0x000fce00078e00ff */
.L_x_7:
[----:B------:R-:W-:Y:S01]  /*0200*/  LOP3.LUT R8, R12, 0x3, RZ, 0xc0, !PT ;  /* 0x000000030c087812 */ /* 0x000fe200078ec0ff */
[----:B------:R-:W-:Y:S03]  /*0210*/  BSSY.RECONVERGENT B1, `(.L_x_2) ;  /* 0x00000ca000017945 */ /* 0x000fe60003800200 */
[----:B------:R-:W-:-:S04]  /*0220*/  ISETP.NE.U32.AND P0, PT, R8, RZ, PT ;  /* 0x000000ff0800720c */ /* 0x000fc80003f05070 */
[----:B------:R-:W-:-:S13]  /*0230*/  ISETP.NE.AND.EX P0, PT, RZ, RZ, PT, P0 ;  /* 0x000000ffff00720c */ /* 0x000fda0003f05300 */
[----:B0-----:R-:W-:Y:S05]  /*0240*/  @!P0 BRA `(.L_x_3) ;  /* 0x0000000c00188947 */ /* 0x001fea0003800000 */
[----:B------:R-:W0:Y:S01]  /*0250*/  LDC.64 R8, c[0x4][RZ] ;  /* 0x01000000ff087b82 */ /* 0x000e220000000a00 */
[----:B------:R-:W-:Y:S02]  /*0260*/  IMAD.MOV.U32 R14, RZ, RZ, RZ ;  /* 0x000000ffff0e7224 */ /* 0x000fe400078e00ff */
[----:B0-----:R-:W-:-:S07]  /*0270*/  IMAD.WIDE.U32 R8, R2, 0xc80, R8 ;  /* 0x00000c8002087825 */ /* 0x001fce00078e0008 */
.L_x_6:
[----:B------:R-:W-:Y:S01]  /*0280*/  IMAD.MOV.U32 R15, RZ, RZ, RZ ;  /* 0x000000ffff0f7224 */ /* 0x000fe200078e00ff */
[----:B0-----:R-:W-:Y:S02]  /*0290*/  CS2R R4, SRZ ;  /* 0x0000000000047805 */ /* 0x001fe4000001ff00 */
[----:B------:R-:W-:Y:S01]  /*02a0*/  CS2R R6, SRZ ;  /* 0x0000000000067805 */ /* 0x000fe2000001ff00 */
[----:B------:R-:W-:-:S07]  /*02b0*/  IMAD.MOV.U32 R3, RZ, RZ, RZ ;  /* 0x000000ffff037224 */ /* 0x000fce00078e00ff */
.L_x_5:
[----:B------:R-:W0:Y:S02]  /*02c0*/  LDC.64 R10, c[0x0][0x388] ;  /* 0x0000e200ff0a7b82 */ /* 0x000e240000000a00 */
[----:B0-----:R-:W-:-:S04]  /*02d0*/  IMAD.WIDE.U32 R10, R0, 0x30, R10 ;  /* 0x00000030000a7825 */ /* 0x001fc800078e000a */
[----:B------:R-:W-:-:S05]  /*02e0*/  IMAD.WIDE.U32 R10, R15, 0x4, R10 ;  /* 0x000000040f0a7825 */ /* 0x000fca00078e000a */
[----:B------:R0:W5:Y:S01]  /*02f0*/  LDG.E R16, desc[UR6][R10.64+0x4] ;  /* 0x000004060a107981 */ /* 0x000162000c1e1900 */
[----:B------:R-:W-:-:S07]  /*0300*/  IMAD.MOV.U32 R17, RZ, RZ, RZ ;  /* 0x000000ffff117224 */ /* 0x000fce00078e00ff */
.L_x_4:
[----:B-----5:R-:W-:Y:S01]  /*0310*/  SHF.R.U32.HI R23, RZ, R17, R16 ;  /* 0x00000011ff177219 */ /* 0x020fe20000011610 */
[----:B0-----:R-:W-:-:S03]  /*0320*/  IMAD.SHL.U32 R10, R15, 0x20, RZ ;  /* 0x000000200f0a7824 */ /* 0x001fc600078e00ff */
[----:B------:R-:W-:Y:S01]  /*0330*/  LOP3.LUT R11, R23, 0x1, RZ, 0xc0, !PT ;  /* 0x00000001170b7812 */ /* 0x000fe200078ec0ff */
[----:B------:R-:W-:-:S03]  /*0340*/  IMAD.IADD R10, R10, 0x1, R17 ;  /* 0x000000010a0a7824 */ /* 0x000fc600078e0211 */
[----:B------:R-:W-:Y:S01]  /*0350*/  ISETP.NE.U32.AND P0, PT, R11, 0x1, PT ;  /* 0x000000010b00780c */ /* 0x000fe20003f05070 */
[----:B------:R-:W-:-:S03]  /*0360*/  IMAD R11, R10, 0x5, RZ ;  /* 0x000000050a0b7824 */ /* 0x000fc600078e02ff */
[----:B------:R-:W-:Y:S01]  /*0370*/  R2P PR, R23, 0x7e ;  /* 0x0000007e17007804 */ /* 0x000fe20000000000 */
[----:B------:R-:W-:-:S08]  /*0380*/  IMAD.WIDE.U32 R10, R11, 0x4, R8 ;  /* 0x000000040b0a7825 */ /* 0x000fd000078e0008 */
[----:B------:R-:W2:Y:S04]  /*0390*/  @!P0 LDG.E R20, desc[UR6][R10.64+0x10] ;  /* 0x000010060a148981 */ /* 0x000ea8000c1e1900 */
[----:B------:R-:W3:Y:S04]  /*03a0*/  @P1 LDG.E R22, desc[UR6][R10.64+0x24] ;  /* 0x000024060a161981 */ /* 0x000ee8000c1e1900 */
[----:B------:R-:W4:Y:S04]  /*03b0*/  @P2 LDG.E R24, desc[UR6][R10.64+0x38] ;  /* 0x000038060a182981 */ /* 0x000f28000c1e1900 */
[----:B------:R-:W4:Y:S04]  /*03c0*/  @P3 LDG.E R26, desc[UR6][R10.64+0x4c] ;  /* 0x00004c060a1a3981 */ /* 0x000f28000c1e1900 */
[----:B------:R-:W4:Y:S04]  /*03d0*/  @P4 LDG.E R28, desc[UR6][R10.64+0x60] ;  /* 0x000060060a1c4981 */ /* 0x000f28000c1e1900 */
[----:B------:R-:W4:Y:S04]  /*03e0*/  @!P0 LDG.E R18, desc[UR6][R10.64] ;  /* 0x000000060a128981 */ /* 0x000f28000c1e1900 */
[----:B------:R-:W4:Y:S04]  /*03f0*/  @!P0 LDG.E R19, desc[UR6][R10.64+0x4] ;  /* 0x000004060a138981 */ /* 0x000f28000c1e1900 */
[----:B------:R-:W4:Y:S04]  /*0400*/  @P5 LDG.E R21, desc[UR6][R10.64+0x74] ;  /* 0x000074060a155981 */ /* 0x000f28000c1e1900 */
[----:B------:R-:W4:Y:S04]  /*0410*/  @P1 LDG.E R25, desc[UR6][R10.64+0x20] ;  /* 0x000020060a191981 */ /* 0x000f28000c1e1900 */
[----:B------:R-:W4:Y:S01]  /*0420*/  @P3 LDG.E R27, desc[UR6][R10.64+0x48] ;  /* 0x000048060a1b3981 */ /* 0x000f22000c1e1900 */
[----:B--2---:R-:W-:-:S03]  /*0430*/  @!P0 LOP3.LUT R5, R5, R20, RZ, 0x3c, !PT ;  /* 0x0000001405058212 */ /* 0x004fc600078e3cff */
[----:B------:R-:W2:Y:S01]  /*0440*/  @P1 LDG.E R20, desc[UR6][R10.64+0x14] ;  /* 0x000014060a141981 */ /* 0x000ea2000c1e1900 */
[----:B---3--:R-:W-:-:S03]  /*0450*/  @P1 LOP3.LUT R5, R5, R22, RZ, 0x3c, !PT ;  /* 0x0000001605051212 */ /* 0x008fc600078e3cff */
[----:B------:R-:W3:Y:S01]  /*0460*/  @P1 LDG.E R22, desc[UR6][R10.64+0x1c] ;  /* 0x00001c060a161981 */ /* 0x000ee2000c1e1900 */
[----:B----4-:R-:W-:-:S03]  /*0470*/  @P2 LOP3.LUT R5, R5, R24, RZ, 0x3c, !PT ;  /* 0x0000001805052212 */ /* 0x010fc600078e3cff */
[----:B------:R-:W4:Y:S01]  /*0480*/  @P2 LDG.E R24, desc[UR6][R10.64+0x28] ;  /* 0x000028060a182981 */ /* 0x000f22000c1e1900 */
[----:B------:R-:W-:-:S03]  /*0490*/  @P3 LOP3.LUT R5, R5, R26, RZ, 0x3c, !PT ;  /* 0x0000001a05053212 */ /* 0x000fc600078e3cff */
[----:B------:R-:W3:Y:S01]  /*04a0*/  @P6 LDG.E R26, desc[UR6][R10.64+0x88] ;  /* 0x000088060a1a6981 */ /* 0x000ee2000c1e1900 */
[----:B------:R-:W-:Y:S02]  /*04b0*/  @P4 LOP3.LUT R5, R5, R28, RZ, 0x3c, !PT ;  /* 0x0000001c05054212 */ /* 0x000fe400078e3cff */
[----:B------:R-:W-:Y:S02]  /*04c0*/  @!P0 LOP3.LUT R3, R3, R18, RZ, 0x3c, !PT ;  /* 0x0000001203038212 */ /* 0x000fe400078e3cff */
[----:B------:R-:W3:Y:S01]  /*04d0*/  @!P0 LDG.E R18, desc[UR6][R10.64+0x8] ;  /* 0x000008060a128981 */ /* 0x000ee2000c1e1900 */
[----:B------:R-:W-:-:S03]  /*04e0*/  @!P0 LOP3.LUT R6, R6, R19, RZ, 0x3c, !PT ;  /* 0x0000001306068212 */ /* 0x000fc600078e3cff */
[----:B------:R-:W3:Y:S01]  /*04f0*/  @!P0 LDG.E R19, desc[UR6][R10.64+0xc] ;  /* 0x00000c060a138981 */ /* 0x000ee2000c1e1900 */
[----:B------:R-:W-:-:S03]  /*0500*/  @P5 LOP3.LUT R5, R5, R21, RZ, 0x3c, !PT ;  /* 0x0000001505055212 */ /* 0x000fc600078e3cff */
[----:B------:R-:W3:Y:S01]  /*0510*/  @P1 LDG.E R21, desc[UR6][R10.64+0x18] ;  /* 0x000018060a151981 */ /* 0x000ee2000c1e1900 */
[----:B--2---:R-:W-:-:S03]  /*0520*/  @P1 LOP3.LUT R3, R3, R20, RZ, 0x3c, !PT ;  /* 0x0000001403031212 */ /* 0x004fc600078e3cff */
[----:B------:R-:W2:Y:S01]  /*0530*/  @P3 LDG.E R20, desc[UR6][R10.64+0x3c] ;  /* 0x00003c060a143981 */ /* 0x000ea2000c1e1900 */
[----:B----4-:R-:W-:-:S03]  /*0540*/  @P2 LOP3.LUT R3, R3, R24, RZ, 0x3c, !PT ;  /* 0x0000001803032212 */ /* 0x010fc600078e3cff */
[----:B------:R-:W4:Y:S01]  /*0550*/  @P4 LDG.E R24, desc[UR6][R10.64+0x50] ;  /* 0x000050060a184981 */ /* 0x000f22000c1e1900 */
[----:B---3--:R-:W-:-:S03]  /*0560*/  @!P0 LOP3.LUT R7, R7, R18, RZ, 0x3c, !PT ;  /* 0x0000001207078212 */ /* 0x008fc600078e3cff */
[----:B------:R-:W3:Y:S01]  /*0570*/  @P2 LDG.E R18, desc[UR6][R10.64+0x30] ;  /* 0x000030060a122981 */ /* 0x000ee2000c1e1900 */
[----:B------:R-:W-:-:S03]  /*0580*/  @!P0 LOP3.LUT R4, R4, R19, RZ, 0x3c, !PT ;  /* 0x0000001304048212 */ /* 0x000fc600078e3cff */
[----:B------:R-:W3:Y:S01]  /*0590*/  @P2 LDG.E R19, desc[UR6][R10.64+0x2c] ;  /* 0x00002c060a132981 */ /* 0x000ee2000c1e1900 */
[----:B------:R-:W-:-:S03]  /*05a0*/  @P1 LOP3.LUT R6, R6, R21, RZ, 0x3c, !PT ;  /* 0x0000001506061212 */ /* 0x000fc600078e3cff */
[----:B------:R-:W3:Y:S01]  /*05b0*/  @P2 LDG.E R21, desc[UR6][R10.64+0x34] ;  /* 0x000034060a152981 */ /* 0x000ee2000c1e1900 */
[----:B------:R-:W-:Y:S02]  /*05c0*/  @P1 LOP3.LUT R7, R7, R22, RZ, 0x3c, !PT ;  /* 0x0000001607071212 */ /* 0x000fe400078e3cff */
[----:B------:R-:W-:Y:S01]  /*05d0*/  @P1 LOP3.LUT R4, R4, R25, RZ, 0x3c, !PT ;  /* 0x0000001904041212 */ /* 0x000fe200078e3cff */
[----:B------:R-:W3:Y:S04]  /*05e0*/  @P3 LDG.E R22, desc[UR6][R10.64+0x44] ;  /* 0x000044060a163981 */ /* 0x000ee8000c1e1900 */
[----:B------:R-:W3:Y:S01]  /*05f0*/  @P3 LDG.E R25, desc[UR6][R10.64+0x40] ;  /* 0x000040060a193981 */ /* 0x000ee2000c1e1900 */
[----:B--2---:R-:W-:-:S03]  /*0600*/  @P3 LOP3.LUT R3, R3, R20, RZ, 0x3c, !PT ;  /* 0x0000001403033212 */ /* 0x004fc600078e3cff */
[----:B------:R-:W2:Y:S01]  /*0610*/  @P5 LDG.E R20, desc[UR6][R10.64+0x64] ;  /* 0x000064060a145981 */ /* 0x000ea2000c1e1900 */
[----:B----4-:R-:W-:-:S03]  /*0620*/  @P4 LOP3.LUT R3, R3, R24, RZ, 0x3c, !PT ;  /* 0x0000001803034212 */ /* 0x010fc600078e3cff */
[----:B------:R-:W4:Y:S01]  /*0630*/  @P6 LDG.E R24, desc[UR6][R10.64+0x78] ;  /* 0x000078060a186981 */ /* 0x000f22000c1e1900 */
[----:B---3--:R-:W-:-:S03]  /*0640*/  @P2 LOP3.LUT R7, R7, R18, RZ, 0x3c, !PT ;  /* 0x0000001207072212 */ /* 0x008fc600078e3cff */
[----:B------:R-:W3:Y:S01]  /*0650*/  @P4 LDG.E R18, desc[UR6][R10.64+0x58] ;  /* 0x000058060a124981 */ /* 0x000ee2000c1e1900 */
[----:B------:R-:W-:-:S03]  /*0660*/  @P2 LOP3.LUT R6, R6, R19, RZ, 0x3c, !PT ;  /* 0x0000001306062212 */ /* 0x000fc600078e3cff */
[----:B------:R-:W3:Y:S01]  /*0670*/  @P4 LDG.E R19, desc[UR6][R10.64+0x54] ;  /* 0x000054060a134981 */ /* 0x000ee2000c1e1900 */
[----:B------:R-:W-:-:S03]  /*0680*/  @P2 LOP3.LUT R4, R4, R21, RZ, 0x3c, !PT ;  /* 0x0000001504042212 */ /* 0x000fc600078e3cff */
[----:B------:R-:W3:Y:S01]  /*0690*/  @P4 LDG.E R21, desc[UR6][R10.64+0x5c] ;  /* 0x00005c060a154981 */ /* 0x000ee2000c1e1900 */
[----:B------:R-:W-:Y:S02]  /*06a0*/  @P3 LOP3.LUT R7, R7, R22, RZ, 0x3c, !PT ;  /* 0x0000001607073212 */ /* 0x000fe400078e3cff */
[----:B------:R-:W-:Y:S01]  /*06b0*/  @P3 LOP3.LUT R4, R4, R27, RZ, 0x3c, !PT ;  /* 0x0000001b04043212 */ /* 0x000fe200078e3cff */
[----:B------:R-:W3:Y:S01]  /*06c0*/  @P5 LDG.E R22, desc[UR6][R10.64+0x6c] ;  /* 0x00006c060a165981 */ /* 0x000ee2000c1e1900 */
[----:B------:R-:W-:-:S03]  /*06d0*/  @P3 LOP3.LUT R6, R6, R25, RZ, 0x3c, !PT ;  /* 0x0000001906063212 */ /* 0x000fc600078e3cff */
[----:B------:R-:W3:Y:S04]  /*06e0*/  @P5 LDG.E R25, desc[UR6][R10.64+0x68] ;  /* 0x000068060a195981 */ /* 0x000ee8000c1e1900 */
[----:B------:R-:W3:Y:S01]  /*06f0*/  @P5 LDG.E R27, desc[UR6][R10.64+0x70] ;  /* 0x000070060a1b5981 */ /* 0x000ee2000c1e1900 */
[----:B------:R-:W-:Y:S02]  /*0700*/  LOP3.LUT P0, RZ, R23, 0x80, RZ, 0xc0, !PT ;  /* 0x0000008017ff7812 */ /* 0x000fe4000780c0ff */
[----:B--2---:R-:W-:-:S11]  /*0710*/  @P5 LOP3.LUT R3, R3, R20, RZ, 0x3c, !PT ;  /* 0x0000001403035212 */ /* 0x004fd600078e3cff */
        /* <DEDUP_REMOVED lines=15> */
[----:B------:R-:W-:Y:S02]  /*0810*/  @P6 LOP3.LUT R5, R5, R26, RZ, 0x3c, !PT ;  /* 0x0000001a05056212 */ /* 0x000fe400078e3cff */
[----:B--2---:R-:W-:Y:S02]  /*0820*/  @P0 LOP3.LUT R3, R3, R20, RZ, 0x3c, !PT ;  /* 0x0000001403030212 */ /* 0x004fe400078e3cff */
[----:B----4-:R-:W-:Y:S02]  /*0830*/  @P0 LOP3.LUT R5, R5, R24, RZ, 0x3c, !PT ;  /* 0x0000001805050212 */ /* 0x010fe400078e3cff */
[----:B---3--:R-:W-:Y:S02]  /*0840*/  @P6 LOP3.LUT R7, R7, R18, RZ, 0x3c, !PT ;  /* 0x0000001207076212 */ /* 0x008fe400078e3cff */
[----:B------:R-:W-:Y:S02]  /*0850*/  @P6 LOP3.LUT R6, R6, R19, RZ, 0x3c, !PT ;  /* 0x0000001306066212 */ /* 0x000fe400078e3cff */
[----:B------:R-:W-:-:S02]  /*0860*/  @P6 LOP3.LUT R4, R4, R21, RZ, 0x3c, !PT ;  /* 0x0000001504046212 */ /* 0x000fc400078e3cff */
[----:B------:R-:W-:Y:S02]  /*0870*/  @P0 LOP3.LUT R7, R7, R22, RZ, 0x3c, !PT ;  /* 0x0000001607070212 */ /* 0x000fe400078e3cff */
[----:B------:R-:W-:Y:S02]  /*0880*/  @P0 LOP3.LUT R6, R6, R25, RZ, 0x3c, !PT ;  /* 0x0000001906060212 */ /* 0x000fe400078e3cff */
[----:B------:R-:W-:Y:S02]  /*0890*/  @P0 LOP3.LUT R4, R4, R27, RZ, 0x3c, !PT ;  /* 0x0000001b04040212 */ /* 0x000fe400078e3cff */
[----:B------:R-:W-:-:S13]  /*08a0*/  R2P PR, R23.B1, 0x7f ;  /* 0x0000007f17007804 */ /* 0x000fda0000001000 */
[----:B------:R-:W2:Y:S04]  /*08b0*/  @P0 LDG.E R18, desc[UR6][R10.64+0xa0] ;  /* 0x0000a0060a120981 */ /* 0x000ea8000c1e1900 */
[----:B------:R-:W3:Y:S04]  /*08c0*/  @P0 LDG.E R20, desc[UR6][R10.64+0xa8] ;  /* 0x0000a8060a140981 */ /* 0x000ee8000c1e1900 */
[----:B------:R-:W4:Y:S04]  /*08d0*/  @P1 LDG.E R22, desc[UR6][R10.64+0xbc] ;  /* 0x0000bc060a161981 */ /* 0x000f28000c1e1900 */
[----:B------:R-:W4:Y:S04]  /*08e0*/  @P1 LDG.E R24, desc[UR6][R10.64+0xc4] ;  /* 0x0000c4060a181981 */ /* 0x000f28000c1e1900 */
[----:B------:R-:W4:Y:S04]  /*08f0*/  @P0 LDG.E R19, desc[UR6][R10.64+0xa4] ;  /* 0x0000a4060a130981 */ /* 0x000f28000c1e1900 */
[----:B------:R-:W4:Y:S04]  /*0900*/  @P0 LDG.E R21, desc[UR6][R10.64+0xac] ;  /* 0x0000ac060a150981 */ /* 0x000f28000c1e1900 */
[----:B------:R-:W4:Y:S04]  /*0910*/  @P1 LDG.E R25, desc[UR6][R10.64+0xb8] ;  /* 0x0000b8060a191981 */ /* 0x000f28000c1e1900 */
[----:B------:R-:W4:Y:S04]  /*0920*/  @P2 LDG.E R26, desc[UR6][R10.64+0xc8] ;  /* 0x0000c8060a1a2981 */ /* 0x000f28000c1e1900 */
[----:B------:R-:W4:Y:S04]  /*0930*/  @P1 LDG.E R27, desc[UR6][R10.64+0xc0] ;  /* 0x0000c0060a1b1981 */ /* 0x000f28000c1e1900 */
[----:B------:R-:W4:Y:S01]  /*0940*/  @P3 LDG.E R28, desc[UR6][R10.64+0xec] ;  /* 0x0000ec060a1c3981 */ /* 0x000f22000c1e1900 */
[----:B--2---:R-:W-:-:S03]  /*0950*/  @P0 LOP3.LUT R3, R3, R18, RZ, 0x3c, !PT ;  /* 0x0000001203030212 */ /* 0x004fc600078e3cff */
[----:B------:R-:W2:Y:S01]  /*0960*/  @P0 LDG.E R18, desc[UR6][R10.64+0xb0] ;  /* 0x0000b0060a120981 */ /* 0x000ea2000c1e1900 */
[----:B---3--:R-:W-:-:S03]  /*0970*/  @P0 LOP3.LUT R7, R7, R20, RZ, 0x3c, !PT ;  /* 0x0000001407070212 */ /* 0x008fc600078e3cff */
[----:B------:R-:W3:Y:S01]  /*0980*/  @P1 LDG.E R20, desc[UR6][R10.64+0xb4] ;  /* 0x0000b4060a141981 */ /* 0x000ee2000c1e1900 */
[----:B----4-:R-:W-:-:S03]  /*0990*/  @P1 LOP3.LUT R7, R7, R22, RZ, 0x3c, !PT ;  /* 0x0000001607071212 */ /* 0x010fc600078e3cff */
[----:B------:R-:W4:Y:S01]  /*09a0*/  @P2 LDG.E R22, desc[UR6][R10.64+0xd8] ;  /* 0x0000d8060a162981 */ /* 0x000f22000c1e1900 */
[----:B------:R-:W-:-:S03]  /*09b0*/  @P0 LOP3.LUT R6, R6, R19, RZ, 0x3c, !PT ;  /* 0x0000001306060212 */ /* 0x000fc600078e3cff */
[----:B------:R-:W4:Y:S01]  /*09c0*/  @P2 LDG.E R19, desc[UR6][R10.64+0xcc] ;  /* 0x0000cc060a132981 */ /* 0x000f22000c1e1900 */
[----:B------:R-:W-:-:S03]  /*09d0*/  @P0 LOP3.LUT R4, R4, R21, RZ, 0x3c, !PT ;  /* 0x0000001504040212 */ /* 0x000fc600078e3cff */
[----:B------:R-:W4:Y:S01]  /*09e0*/  @P2 LDG.E R21, desc[UR6][R10.64+0xd4] ;  /* 0x0000d4060a152981 */ /* 0x000f22000c1e1900 */
[----:B------:R-:W-:-:S03]  /*09f0*/  @P1 LOP3.LUT R6, R6, R25, RZ, 0x3c, !PT ;  /* 0x0000001906061212 */ /* 0x000fc600078e3cff */
[----:B------:R-:W4:Y:S01]  /*0a00*/  @P3 LDG.E R25, desc[UR6][R10.64+0xe8] ;  /* 0x0000e8060a193981 */ /* 0x000f22000c1e1900 */
[----:B--2---:R-:W-:-:S03]  /*0a10*/  @P0 LOP3.LUT R5, R5, R18, RZ, 0x3c, !PT ;  /* 0x0000001205050212 */ /* 0x004fc600078e3cff */
[----:B------:R-:W2:Y:S01]  /*0a20*/  @P4 LDG.E R18, desc[UR6][R10.64+0xf0] ;  /* 0x0000f0060a124981 */ /* 0x000ea2000c1e1900 */
[----:B------:R-:W-:-:S03]  /*0a30*/  @P1 LOP3.LUT R5, R5, R24, RZ, 0x3c, !PT ;  /* 0x0000001805051212 */ /* 0x000fc600078e3cff */
[----:B------:R-:W2:Y:S01]  /*0a40*/  @P3 LDG.E R24, desc[UR6][R10.64+0xdc] ;  /* 0x0000dc060a183981 */ /* 0x000ea2000c1e1900 */
[----:B---3--:R-:W-:-:S03]  /*0a50*/  @P1 LOP3.LUT R3, R3, R20, RZ, 0x3c, !PT ;  /* 0x0000001403031212 */ /* 0x008fc600078e3cff */
[----:B------:R-:W3:Y:S01]  /*0a60*/  @P2 LDG.E R20, desc[UR6][R10.64+0xd0] ;  /* 0x0000d0060a142981 */ /* 0x000ee2000c1e1900 */
[----:B------:R-:W-:Y:S02]  /*0a70*/  LOP3.LUT P0, RZ, R23, 0x8000, RZ, 0xc0, !PT ;  /* 0x0000800017ff7812 */ /* 0x000fe4000780c0ff */
[----:B------:R-:W-:Y:S01]  /*0a80*/  @P2 LOP3.LUT R3, R3, R26, RZ, 0x3c, !PT ;  /* 0x0000001a03032212 */ /* 0x000fe200078e3cff */
[----:B------:R-:W3:Y:S04]  /*0a90*/  @P3 LDG.E R23, desc[UR6][R10.64+0xe0] ;  /* 0x0000e0060a173981 */ /* 0x000ee8000c1e1900 */
[----:B------:R-:W3:Y:S01]  /*0aa0*/  @P3 LDG.E R26, desc[UR6][R10.64+0xe4] ;  /* 0x0000e4060a1a3981 */ /* 0x000ee2000c1e1900 */
[----:B------:R-:W-:Y:S02]  /*0ab0*/  @P1 LOP3.LUT R4, R4, R27, RZ, 0x3c, !PT ;  /* 0x0000001b04041212 */ /* 0x000fe400078e3cff */
[----:B----4-:R-:W-:-:S02]  /*0ac0*/  @P2 LOP3.LUT R5, R5, R22, RZ, 0x3c, !PT ;  /* 0x0000001605052212 */ /* 0x010fc400078e3cff */
[----:B------:R-:W4:Y:S01]  /*0ad0*/  @P4 LDG.E R22, desc[UR6][R10.64+0x100] ;  /* 0x000100060a164981 */ /* 0x000f22000c1e1900 */
[----:B------:R-:W-:Y:S02]  /*0ae0*/  @P2 LOP3.LUT R6, R6, R19, RZ, 0x3c, !PT ;  /* 0x0000001306062212 */ /* 0x000fe400078e3cff */
[----:B------:R-:W-:Y:S01]  /*0af0*/  @P2 LOP3.LUT R4, R4, R21, RZ, 0x3c, !PT ;  /* 0x0000001504042212 */ /* 0x000fe200078e3cff */
[----:B------:R-:W4:Y:S04]  /*0b00*/  @P4 LDG.E R19, desc[UR6][R10.64+0xf4] ;  /* 0x0000f4060a134981 */ /* 0x000f28000c1e1900 */
[----:B------:R-:W4:Y:S01]  /*0b10*/  @P4 LDG.E R21, desc[UR6][R10.64+0xfc] ;  /* 0x0000fc060a154981 */ /* 0x000f22000c1e1900 */
[----:B------:R-:W-:-:S03]  /*0b20*/  @P3 LOP3.LUT R4, R4, R25, RZ, 0x3c, !PT ;  /* 0x0000001904043212 */ /* 0x000fc600078e3cff */
[----:B------:R-:W4:Y:S01]  /*0b30*/  @P5 LDG.E R25, desc[UR6][R10.64+0x110] ;  /* 0x000110060a195981 */ /* 0x000f22000c1e1900 */
[----:B--2---:R-:W-:-:S03]  /*0b40*/  @P3 LOP3.LUT R3, R3, R24, RZ, 0x3c, !PT ;  /* 0x0000001803033212 */ /* 0x004fc600078e3cff */
[----:B------:R-:W2:Y:S01]  /*0b50*/  @P5 LDG.E R24, desc[UR6][R10.64+0x104] ;  /* 0x000104060a185981 */ /* 0x000ea2000c1e1900 */
[----:B---3--:R-:W-:Y:S02]  /*0b60*/  @P2 LOP3.LUT R7, R7, R20, RZ, 0x3c, !PT ;  /* 0x0000001407072212 */ /* 0x008fe400078e3cff */
[----:B------:R-:W-:Y:S01]  /*0b70*/  @P4 LOP3.LUT R3, R3, R18, RZ, 0x3c, !PT ;  /* 0x0000001203034212 */ /* 0x000fe200078e3cff */
[----:B------:R-:W3:Y:S01]  /*0b80*/  @P4 LDG.E R20, desc[UR6][R10.64+0xf8] ;  /* 0x0000f8060a144981 */ /* 0x000ee2000c1e1900 */
[----:B------:R-:W-:-:S03]  /*0b90*/  @P3 LOP3.LUT R6, R6, R23, RZ, 0x3c, !PT ;  /* 0x0000001706063212 */ /* 0x000fc600078e3cff */
[----:B------:R-:W3:Y:S01]  /*0ba0*/  @P5 LDG.E R18, desc[UR6][R10.64+0x114] ;  /* 0x000114060a125981 */ /* 0x000ee2000c1e1900 */
[----:B------:R-:W-:-:S03]  /*0bb0*/  @P3 LOP3.LUT R7, R7, R26, RZ, 0x3c, !PT ;  /* 0x0000001a07073212 */ /* 0x000fc600078e3cff */
[----:B------:R-:W3:Y:S04]  /*0bc0*/  @P5 LDG.E R23, desc[UR6][R10.64+0x108] ;  /* 0x000108060a175981 */ /* 0x000ee8000c1e1900 */
[----:B------:R-:W3:Y:S01]  /*0bd0*/  @P5 LDG.E R26, desc[UR6][R10.64+0x10c] ;  /* 0x00010c060a1a5981 */ /* 0x000ee2000c1e1900 */
[----:B------:R-:W-:Y:S02]  /*0be0*/  @P3 LOP3.LUT R5, R5, R28, RZ, 0x3c, !PT ;  /* 0x0000001c05053212 */ /* 0x000fe400078e3cff */
[----:B----4-:R-:W-:Y:S01]  /*0bf0*/  @P4 LOP3.LUT R6, R6, R19, RZ, 0x3c, !PT ;  /* 0x0000001306064212 */ /* 0x010fe200078e3cff */
[----:B------:R-:W4:Y:S01]  /*0c00*/  @P0 LDG.E R28, desc[UR6][R10.64+0x13c] ;  /* 0x00013c060a1c0981 */ /* 0x000f22000c1e1900 */
[----:B------:R-:W-:Y:S02]  /*0c10*/  @P4 LOP3.LUT R5, R5, R22, RZ, 0x3c, !PT ;  /* 0x0000001605054212 */ /* 0x000fe400078e3cff */
[----:B------:R-:W-:Y:S01]  /*0c20*/  @P4 LOP3.LUT R4, R4, R21, RZ, 0x3c, !PT ;  /* 0x0000001504044212 */ /* 0x000fe200078e3cff */
[----:B------:R-:W4:Y:S04]  /*0c30*/  @P6 LDG.E R19, desc[UR6][R10.64+0x11c] ;  /* 0x00011c060a136981 */ /* 0x000f28000c1e1900 */
[----:B------:R-:W4:Y:S01]  /*0c40*/  @P6 LDG.E R22, desc[UR6][R10.64+0x120] ;  /* 0x000120060a166981 */ /* 0x000f22000c1e1900 */
[----:B------:R-:W-:-:S03]  /*0c50*/  @P5 LOP3.LUT R4, R4, R25, RZ, 0x3c, !PT ;  /* 0x0000001904045212 */ /* 0x000fc600078e3cff */
[----:B------:R-:W4:Y:S04]  /*0c60*/  @P6 LDG.E R21, desc[UR6][R10.64+0x124] ;  /* 0x000124060a156981 */ /* 0x000f28000c1e1900 */
[----:B------:R-:W4:Y:S01]  /*0c70*/  @P0 LDG.E R25, desc[UR6][R10.64+0x138] ;  /* 0x000138060a190981 */ /* 0x000f22000c1e1900 */
[----:B--2---:R-:W-:-:S03]  /*0c80*/  @P5 LOP3.LUT R3, R3, R24, RZ, 0x3c, !PT ;  /* 0x0000001803035212 */ /* 0x004fc600078e3cff */
[----:B------:R-:W2:Y:S01]  /*0c90*/  @P0 LDG.E R24, desc[UR6][R10.64+0x12c] ;  /* 0x00012c060a180981 */ /* 0x000ea2000c1e1900 */
[----:B---3--:R-:W-:-:S03]  /*0ca0*/  @P4 LOP3.LUT R7, R7, R20, RZ, 0x3c, !PT ;  /* 0x0000001407074212 */ /* 0x008fc600078e3cff */
[----:B------:R-:W3:Y:S01]  /*0cb0*/  @P6 LDG.E R20, desc[UR6][R10.64+0x118] ;  /* 0x000118060a146981 */ /* 0x000ee2000c1e1900 */
[----:B------:R-:W-:-:S03]  /*0cc0*/  @P5 LOP3.LUT R5, R5, R18, RZ, 0x3c, !PT ;  /* 0x0000001205055212 */ /* 0x000fc600078e3cff */
[----:B------:R-:W2:Y:S01]  /*0cd0*/  @P6 LDG.E R18, desc[UR6][R10.64+0x128] ;  /* 0x000128060a126981 */ /* 0x000ea2000c1e1900 */
[----:B------:R-:W-:-:S03]  /*0ce0*/  @P5 LOP3.LUT R6, R6, R23, RZ, 0x3c, !PT ;  /* 0x0000001706065212 */ /* 0x000fc600078e3cff */
[----:B------:R-:W2:Y:S01]  /*0cf0*/  @P0 LDG.E R23, desc[UR6][R10.64+0x130] ;  /* 0x000130060a170981 */ /* 0x000ea2000c1e1900 */
[----:B------:R-:W-:-:S03]  /*0d00*/  @P5 LOP3.LUT R7, R7, R26, RZ, 0x3c, !PT ;  /* 0x0000001a07075212 */ /* 0x000fc600078e3cff */
[----:B------:R-:W2:Y:S01]  /*0d10*/  @P0 LDG.E R26, desc[UR6][R10.64+0x134] ;  /* 0x000134060a1a0981 */ /* 0x000ea2000c1e1900 */
[----:B------:R-:W-:-:S05]  /*0d20*/  VIADD R17, R17, 0x10 ;  /* 0x0000001011117836 */ /* 0x000fca0000000000 */
[----:B------:R-:W-:Y:S02]  /*0d30*/  ISETP.NE.AND P1, PT, R17, 0x20, PT ;  /* 0x000000201100780c */ /* 0x000fe40003f25270 */
[----:B----4-:R-:W-:Y:S02]  /*0d40*/  @P6 LOP3.LUT R6, R6, R19, RZ, 0x3c, !PT ;  /* 0x0000001306066212 */ /* 0x010fe400078e3cff */
[----:B------:R-:W-:Y:S02]  /*0d50*/  @P6 LOP3.LUT R7, R7, R22, RZ, 0x3c, !PT ;  /* 0x0000001607076212 */ /* 0x000fe400078e3cff */
[----:B------:R-:W-:-:S04]  /*0d60*/  @P6 LOP3.LUT R4, R4, R21, RZ, 0x3c, !PT ;  /* 0x0000001504046212 */ /* 0x000fc800078e3cff */
[----:B------:R-:W-:Y:S02]  /*0d70*/  @P0 LOP3.LUT R4, R4, R25, RZ, 0x3c, !PT ;  /* 0x0000001904040212 */ /* 0x000fe400078e3cff */
[----:B---3--:R-:W-:Y:S02]  /*0d80*/  @P6 LOP3.LUT R3, R3, R20, RZ, 0x3c, !PT ;  /* 0x0000001403036212 */ /* 0x008fe400078e3cff */
[----:B--2---:R-:W-:Y:S02]  /*0d90*/  @P6 LOP3.LUT R5, R5, R18, RZ, 0x3c, !PT ;  /* 0x0000001205056212 */ /* 0x004fe400078e3cff */
[----:B------:R-:W-:Y:S02]  /*0da0*/  @P0 LOP3.LUT R3, R3, R24, RZ, 0x3c, !PT ;  /* 0x0000001803030212 */ /* 0x000fe400078e3cff */
[----:B------:R-:W-:Y:S02]  /*0db0*/  @P0 LOP3.LUT R6, R6, R23, RZ, 0x3c, !PT ;  /* 0x0000001706060212 */ /* 0x000fe400078e3cff */
[----:B------:R-:W-:-:S02]  /*0dc0*/  @P0 LOP3.LUT R5, R5, R28, RZ, 0x3c, !PT ;  /* 0x0000001c05050212 */ /* 0x000fc400078e3cff */
[----:B------:R-:W-:Y:S01]  /*0dd0*/  @P0 LOP3.LUT R7, R7, R26, RZ, 0x3c, !PT ;  /* 0x0000001a07070212 */ /* 0x000fe200078e3cff */
[----:B------:R-:W-:Y:S06]  /*0de0*/  @P1 BRA `(.L_x_4) ;  /* 0xfffffff400481947 */ /* 0x000fec000383ffff */
[----:B------:R-:W-:-:S05]  /*0df0*/  VIADD R15, R15, 0x1 ;  /* 0x000000010f0f7836 */ /* 0x000fca0000000000 */
[----:B------:R-:W-:-:S13]  /*0e00*/  ISETP.NE.AND P0, PT, R15, 0x5, PT ;  /* 0x000000050f00780c */ /* 0x000fda0003f05270 */
[----:B------:R-:W-:Y:S05]  /*0e10*/  @P0 BRA `(.L_x_5) ;  /* 0xfffffff400280947 */ /* 0x000fea000383ffff */
[----:B------:R-:W0:Y:S01]  /*0e20*/  LDC.64 R10, c[0x0][0x388] ;  /* 0x0000e200ff0a7b82 */ /* 0x000e220000000a00 */
[----:B------:R-:W-:Y:S01]  /*0e30*/  VIADD R14, R14, 0x1 ;  /* 0x000000010e0e7836 */ /* 0x000fe20000000000 */
[----:B------:R-:W-:-:S04]  /*0e40*/  LOP3.LUT R15, R12, 0x3, RZ, 0xc0, !PT ;  /* 0x000000030c0f7812 */ /* 0x000fc800078ec0ff */
[----:B------:R-:W-:Y:S01]  /*0e50*/  ISETP.GE.U32.AND P0, PT, R14, R15, PT ;  /* 0x0000000f0e00720c */ /* 0x000fe20003f06070 */
[----:B0-----:R-:W-:-:S05]  /*0e60*/  IMAD.WIDE.U32 R10, R0, 0x30, R10 ;  /* 0x00000030000a7825 */ /* 0x001fca00078e000a */
[----:B------:R0:W-:Y:S04]  /*0e70*/  STG.E desc[UR6][R10.64+0x4], R3 ;  /* 0x000004030a007986 */ /* 0x0001e8000c101906 */
[----:B------:R0:W-:Y:S04]  /*0e80*/  STG.E.64 desc[UR6][R10.64+0x8], R6 ;  /* 0x000008060a007986 */ /* 0x0001e8000c101b06 */
[----:B------:R0:W-:Y:S01]  /*0e90*/  STG.E.64 desc[UR6][R10.64+0x10], R4 ;  /* 0x000010040a007986 */ /* 0x0001e2000c101b06 */
[----:B------:R-:W-:Y:S05]  /*0ea0*/  @!P0 BRA `(.L_x_6) ;  /* 0xfffffff000f48947 */ /* 0x000fea000383ffff */
.L_x_3:
[----:B------:R-:W-:Y:S05]  /*0eb0*/  BSYNC.RECONVERGENT B1 ;  /* 0x0000000000017941 */ /* 0x000fea0003800200 */
.L_x_2:
[----:B------:R-:W-:Y:S01]  /*0ec0*/  ISETP.GT.U32.AND P0, PT, R12, 0x3, PT ;  /* 0x000000030c00780c */ /* 0x000fe20003f04070 */
[----:B------:R-:W-:Y:S01]  /*0ed0*/  VIADD R2, R2, 0x1 ;  /* 0x0000000102027836 */ /* 0x000fe20000000000 */
[--C-:B------:R-:W-:Y:S02]  /*0ee0*/  SHF.R.U64 R12, R12, 0x2, R13.reuse ;  /* 0x000000020c0c7819 */ /* 0x100fe4000000120d */
[----:B------:R-:W-:Y:S02]  /*0ef0*/  ISETP.GT.U32.AND.EX P0, PT, R13, RZ, PT, P0 ;  /* 0x000000ff0d00720c */ /* 0x000fe40003f04100 */
[----:B------:R-:W-:-:S11]  /*0f00*/  SHF.R.U32.HI R13, RZ, 0x2, R13 ;  /* 0x00000002ff0d7819 */ /* 0x000fd6000001160d */
[----:B------:R-:W-:Y:S05]  /*0f10*/  @P0 BRA `(.L_x_7) ;  /* 0xfffffff000b80947 */ /* 0x000fea000383ffff */
.L_x_1:
[----:B------:R-:W-:Y:S05]  /*0f20*/  BSYNC.RECONVERGENT B0 ;  /* 0x0000000000007941 */ /* 0x000fea0003800200 */
.L_x_0:
[----:B0-----:R-:W0:Y:S01]  /*0f30*/  LDC.64 R8, c[0x0][0x388] ;  /* 0x0000e200ff087b82 */ /* 0x001e220000000a00 */
[----:B------:R-:W-:Y:S01]  /*0f40*/  IMAD R2, R0, R0, RZ ;  /* 0x0000000000027224 */ /* 0x000fe200078e02ff */
[----:B------:R-:W-:Y:S01]  /*0f50*/  CS2R R10, SRZ ;  /* 0x00000000000a7805 */ /* 0x000fe2000001ff00 */
[----:B------:R-:W-:-:S03]  /*0f60*/  UMOV UR4, 0xd9fc63dd ;  /* 0xd9fc63dd00047882 */ /* 0x000fc60000000000 */
[----:B------:R-:W-:-:S05]  /*0f70*/  LOP3.LUT R2, R2, 0xaad26b49, RZ, 0x3c, !PT ;  /* 0xaad26b4902027812 */ /* 0x000fca00078e3cff */
[----:B------:R-:W-:-:S04]  /*0f80*/  IMAD R2, R2, 0x4182bed5, RZ ;  /* 0x4182bed502027824 */ /* 0x000fc800078e02ff */
[----:B------:R-:W-:Y:S02]  /*0f90*/  VIADD R12, R2, 0xd9fc63dd ;  /* 0xd9fc63dd020c7836 */ /* 0x000fe40000000000 */
[----:B0-----:R-:W-:-:S05]  /*0fa0*/  IMAD.WIDE.U32 R8, R0, 0x30, R8 ;  /* 0x0000003000087825 */ /* 0x001fca00078e0008 */
[----:B------:R0:W-:Y:S04]  /*0fb0*/  STG.E.64 desc[UR6][R8.64+0x18], RZ ;  /* 0x000018ff08007986 */ /* 0x0001e8000c101b06 */
[----:B------:R0:W-:Y:S04]  /*0fc0*/  STG.E desc[UR6][R8.64+0x20], RZ ;  /* 0x000020ff08007986 */ /* 0x0001e8000c101906 */
[----:B------:R0:W-:Y:S02]  /*0fd0*/  STG.E.64 desc[UR6][R8.64+0x28], RZ ;  /* 0x000028ff08007986 */ /* 0x0001e4000c101b06 */
.L_x_8:
[----:B------:R-:W-:Y:S01]  /*0fe0*/  SHF.R.U32.HI R14, RZ, 0x2, R3 ;  /* 0x00000002ff0e7819 */ /* 0x000fe20000011603 */
[----:B------:R-:W-:Y:S01]  /*0ff0*/  UIADD3 UR4, UPT, UPT, UR4, 0x2c3e28, URZ ;  /* 0x002c3e2804047890 */ /* 0x000fe2000fffe0ff */
[----:B------:R-:W-:Y:S02]  /*1000*/  SHF.R.U32.HI R15, RZ, 0x2, R6 ;  /* 0x00000002ff0f7819 */ /* 0x000fe40000011606 */
[----:B------:R-:W-:Y:S01]  /*1010*/  LOP3.LUT R14, R14, R3, RZ, 0x3c, !PT ;  /* 0x000000030e0e7212 */ /* 0x000fe200078e3cff */
[----:B------:R-:W-:Y:S01]  /*1020*/  IMAD.SHL.U32 R3, R5, 0x10, RZ ;  /* 0x0000001005037824 */ /* 0x000fe200078e00ff */
[----:B------:R-:W-:Y:S01]  /*1030*/  LOP3.LUT R15, R15, R6, RZ, 0x3c, !PT ;  /* 0x000000060f0f7212 */ /* 0x000fe200078e3cff */
[----:B------:R-:W-:Y:S02]  /*1040*/  UISETP.NE.AND UP0, UPT, UR4, 0x63a8bdd, UPT ;  /* 0x063a8bdd0400788c */ /* 0x000fe4000bf05270 */
[----:B------:R-:W-:-:S05]  /*1050*/  IMAD.SHL.U32 R13, R14, 0x2, RZ ;  /* 0x000000020e0d7824 */ /* 0x000fca00078e00ff */
[----:B------:R-:W-:Y:S01]  /*1060*/  LOP3.LUT R14, R14, R13, R3, 0x96, !PT ;  /* 0x0000000d0e0e7212 */ /* 0x000fe200078e9603 */
[----:B------:R-:W-:-:S03]  /*1070*/  IMAD.SHL.U32 R3, R15, 0x2, RZ ;  /* 0x000000020f037824 */ /* 0x000fc600078e00ff */
[----:B------:R-:W-:Y:S02]  /*1080*/  LOP3.LUT R13, R14, R5, RZ, 0x3c, !PT ;  /* 0x000000050e0d7212 */ /* 0x000fe400078e3cff */
[----:B------:R-:W-:-:S03]  /*1090*/  SHF.R.U32.HI R14, RZ, 0x2, R7 ;  /* 0x00000002ff0e7819 */ /* 0x000fc60000011607 */
[----:B------:R-:W-:Y:S01]  /*10a0*/  IMAD.SHL.U32 R6, R13, 0x10, RZ ;  /* 0x000000100d067824 */ /* 0x000fe200078e00ff */
[----:B------:R-:W-:Y:S02]  /*10b0*/  LOP3.LUT R14, R14, R7, RZ, 0x3c, !PT ;  /* 0x000000070e0e7212 */ /* 0x000fe400078e3cff */
[----:B------:R-:W-:Y:S02]  /*10c0*/  SHF.R.U32.HI R7, RZ, 0x2, R4 ;  /* 0x00000002ff077819 */ /* 0x000fe40000011604 */
[----:B------:R-:W-:Y:S02]  /*10d0*/  LOP3.LUT R6, R15, R3, R6, 0x96, !PT ;  /* 0x000000030f067212 */ /* 0x000fe400078e9606 */
[----:B------:R-:W-:Y:S02]  /*10e0*/  LOP3.LUT R7, R7, R4, RZ, 0x3c, !PT ;  /* 0x0000000407077212 */ /* 0x000fe400078e3cff */
[----:B------:R-:W-:Y:S01]  /*10f0*/  LOP3.LUT R17, R6, R13, RZ, 0x3c, !PT ;  /* 0x0000000d06117212 */ /* 0x000fe200078e3cff */
[----:B------:R-:W-:-:S03]  /*1100*/  IMAD.SHL.U32 R6, R14, 0x2, RZ ;  /* 0x000000020e067824 */ /* 0x000fc600078e00ff */
[----:B------:R-:W-:Y:S01]  /*1110*/  SHF.R.U32.HI R16, RZ, 0x2, R17 ;  /* 0x00000002ff107819 */ /* 0x000fe20000011611 */
[----:B------:R-:W-:-:S03]  /*1120*/  IMAD.SHL.U32 R3, R17, 0x10, RZ ;  /* 0x0000001011037824 */ /* 0x000fc600078e00ff */
[-C--:B------:R-:W-:Y:S02]  /*1130*/  LOP3.LUT R16, R16, R17.reuse, RZ, 0x3c, !PT ;  /* 0x0000001110107212 */ /* 0x080fe400078e3cff */
[----:B------:R-:W-:Y:S01]  /*1140*/  LOP3.LUT R6, R14, R6, R3, 0x96, !PT ;  /* 0x000000060e067212 */ /* 0x000fe200078e9603 */
[----:B------:R-:W-:Y:S01]  /*1150*/  IMAD.SHL.U32 R3, R7, 0x2, RZ ;  /* 0x0000000207037824 */ /* 0x000fe200078e00ff */
[----:B------:R-:W-:Y:S02]  /*1160*/  SHF.R.U32.HI R14, RZ, 0x2, R13 ;  /* 0x00000002ff0e7819 */ /* 0x000fe4000001160d */
[----:B------:R-:W-:Y:S02]  /*1170*/  LOP3.LUT R15, R6, R17, RZ, 0x3c, !PT ;  /* 0x00000011060f7212 */ /* 0x000fe400078e3cff */
[----:B------:R-:W-:Y:S02]  /*1180*/  SHF.R.U32.HI R6, RZ, 0x2, R5 ;  /* 0x00000002ff067819 */ /* 0x000fe40000011605 */
[----:B------:R-:W-:Y:S01]  /*1190*/  LOP3.LUT R14, R14, R13, RZ, 0x3c, !PT ;  /* 0x0000000d0e0e7212 */ /* 0x000fe200078e3cff */
[----:B------:R-:W-:Y:S01]  /*11a0*/  IMAD.SHL.U32 R4, R15, 0x10, RZ ;  /* 0x000000100f047824 */ /* 0x000fe200078e00ff */
[----:B------:R-:W-:Y:S01]  /*11b0*/  LOP3.LUT R6, R6, R5, RZ, 0x3c, !PT ;  /* 0x0000000506067212 */ /* 0x000fe200078e3cff */
[----:B------:R-:W-:Y:S01]  /*11c0*/  IMAD.IADD R13, R13, 0x1, R12 ;  /* 0x000000010d0d7824 */ /* 0x000fe200078e020c */
[----:B------:R-:W-:-:S02]  /*11d0*/  SHF.R.U32.HI R18, RZ, 0x2, R15 ;  /* 0x00000002ff127819 */ /* 0x000fc4000001160f */
[----:B------:R-:W-:Y:S02]  /*11e0*/  LOP3.LUT R4, R7, R3, R4, 0x96, !PT ;  /* 0x0000000307047212 */ /* 0x000fe400078e9604 */
[----:B------:R-:W-:Y:S02]  /*11f0*/  IADD3 R17, PT, PT, R12, 0x587c5, R17 ;  /* 0x000587c50c117810 */ /* 0x000fe40007ffe011 */
[-C--:B------:R-:W-:Y:S01]  /*1200*/  LOP3.LUT R3, R4, R15.reuse, RZ, 0x3c, !PT ;  /* 0x0000000f04037212 */ /* 0x080fe200078e3cff */
[----:B------:R-:W-:Y:S01]  /*1210*/  IMAD.SHL.U32 R4, R6, 0x2, RZ ;  /* 0x0000000206047824 */ /* 0x000fe200078e00ff */
[----:B------:R-:W-:Y:S02]  /*1220*/  LOP3.LUT R18, R18, R15, RZ, 0x3c, !PT ;  /* 0x0000000f12127212 */ /* 0x000fe400078e3cff */
[----:B------:R-:W-:Y:S01]  /*1230*/  I2FP.F32.U32 R17, R17 ;  /* 0x0000001100117245 */ /* 0x000fe20000201000 */
[----:B------:R-:W-:Y:S01]  /*1240*/  IMAD.SHL.U32 R5, R3, 0x10, RZ ;  /* 0x0000001003057824 */ /* 0x000fe200078e00ff */
[----:B------:R-:W-:-:S02]  /*1250*/  I2FP.F32.U32 R13, R13 ;  /* 0x0000000d000d7245 */ /* 0x000fc40000201000 */
[----:B------:R-:W-:Y:S02]  /*1260*/  IADD3 R15, PT, PT, R12, 0xb0f8a, R15 ;  /* 0x000b0f8a0c0f7810 */ /* 0x000fe40007ffe00f */
[----:B------:R-:W-:Y:S02]  /*1270*/  LOP3.LUT R4, R6, R4, R5, 0x96, !PT ;  /* 0x0000000406047212 */ /* 0x000fe400078e9605 */
[----:B------:R-:W-:Y:S02]  /*1280*/  I2FP.F32.U32 R15, R15 ;  /* 0x0000000f000f7245 */ /* 0x000fe40000201000 */
[----:B------:R-:W-:Y:S01]  /*1290*/  LOP3.LUT R6, R4, R3, RZ, 0x3c, !PT ;  /* 0x0000000304067212 */ /* 0x000fe200078e3cff */
[----:B------:R-:W-:-:S04]  /*12a0*/  IMAD.SHL.U32 R4, R14, 0x2, RZ ;  /* 0x000000020e047824 */ /* 0x000fc800078e00ff */
[----:B------:R-:W-:-:S05]  /*12b0*/  IMAD.SHL.U32 R5, R6, 0x10, RZ ;  /* 0x0000001006057824 */ /* 0x000fca00078e00ff */
[----:B------:R-:W-:Y:S01]  /*12c0*/  LOP3.LUT R5, R14, R4, R5, 0x96, !PT ;  /* 0x000000040e057212 */ /* 0x000fe200078e9605 */
[----:B------:R-:W-:Y:S02]  /*12d0*/  IMAD.SHL.U32 R4, R16, 0x2, RZ ;  /* 0x0000000210047824 */ /* 0x000fe400078e00ff */
[----:B------:R-:W-:Y:S01]  /*12e0*/  IMAD.MOV.U32 R14, RZ, RZ, 0x2f800000 ;  /* 0x2f800000ff0e7424 */ /* 0x000fe200078e00ff */
[----:B------:R-:W-:-:S03]  /*12f0*/  LOP3.LUT R7, R5, R6, RZ, 0x3c, !PT ;  /* 0x0000000605077212 */ /* 0x000fc600078e3cff */
[-C--:B------:R-:W-:Y:S01]  /*1300*/  FFMA R17, R17, R14.reuse, 1.1641532182693481445e-10 ;  /* 0x2f00000011117423 */ /* 0x080fe2000000000e */
[-C--:B------:R-:W-:Y:S01]  /*1310*/  FFMA R13, R13, R14.reuse, 1.1641532182693481445e-10 ;  /* 0x2f0000000d0d7423 */ /* 0x080fe2000000000e */
[----:B------:R-:W-:Y:S02]  /*1320*/  IMAD.SHL.U32 R5, R7, 0x10, RZ ;  /* 0x0000001007057824 */ /* 0x000fe400078e00ff */
[----:B------:R-:W-:-:S03]  /*1330*/  FFMA R15, R15, R14, 1.1641532182693481445e-10 ;  /* 0x2f0000000f0f7423 */ /* 0x000fc6000000000e */
[----:B------:R-:W-:Y:S01]  /*1340*/  LOP3.LUT R4, R16, R4, R5, 0x96, !PT ;  /* 0x0000000410047212 */ /* 0x000fe200078e9605 */
[----:B------:R-:W-:Y:S01]  /*1350*/  IMAD.SHL.U32 R16, R18, 0x2, RZ ;  /* 0x0000000212107824 */ /* 0x000fe200078e00ff */
[----:B------:R-:W-:Y:S02]  /*1360*/  IADD3 R5, PT, PT, R12, 0x10974f, R3 ;  /* 0x0010974f0c057810 */ /* 0x000fe40007ffe003 */
[----:B------:R-:W-:Y:S02]  /*1370*/  LOP3.LUT R4, R4, R7, RZ, 0x3c, !PT ;  /* 0x0000000704047212 */ /* 0x000fe400078e3cff */
[----:B------:R-:W-:Y:S02]  /*1380*/  I2FP.F32.U32 R5, R5 ;  /* 0x0000000500057245 */ /* 0x000fe40000201000 */
[----:B------:R-:W-:Y:S01]  /*1390*/  IADD3 R20, PT, PT, R12, 0x212e9e, R4 ;  /* 0x00212e9e0c147810 */ /* 0x000fe20007ffe004 */
[----:B------:R-:W-:-:S05]  /*13a0*/  IMAD.SHL.U32 R19, R4, 0x10, RZ ;  /* 0x0000001004137824 */ /* 0x000fca00078e00ff */
[----:B------:R-:W-:Y:S01]  /*13b0*/  LOP3.LUT R19, R18, R16, R19, 0x96, !PT ;  /* 0x0000001012137212 */ /* 0x000fe200078e9613 */
[----:B------:R-:W-:Y:S01]  /*13c0*/  FMUL R16, R17, R17 ;  /* 0x0000001111107220 */ /* 0x000fe20000400000 */
[----:B------:R-:W-:Y:S01]  /*13d0*/  FFMA R17, R5, R14, 1.1641532182693481445e-10 ;  /* 0x2f00000005117423 */ /* 0x000fe2000000000e */
[C---:B------:R-:W-:Y:S02]  /*13e0*/  IADD3 R18, PT, PT, R12.reuse, 0x1ba6d9, R7 ;  /* 0x001ba6d90c127810 */ /* 0x040fe40007ffe007 */
[----:B------:R-:W-:Y:S01]  /*13f0*/  LOP3.LUT R5, R19, R4, RZ, 0x3c, !PT ;  /* 0x0000000413057212 */ /* 0x000fe200078e3cff */
[----:B------:R-:W-:Y:S01]  /*1400*/  FFMA R13, R13, R13, R16 ;  /* 0x0000000d0d0d7223 */ /* 0x000fe20000000010 */
[----:B------:R-:W-:Y:S01]  /*1410*/  FMUL R16, R17, R17 ;  /* 0x0000001111107220 */ /* 0x000fe20000400000 */
[C---:B------:R-:W-:Y:S02]  /*1420*/  IADD3 R17, PT, PT, R12.reuse, 0x161f14, R6 ;  /* 0x00161f140c117810 */ /* 0x040fe40007ffe006 */
[C---:B------:R-:W-:Y:S01]  /*1430*/  IADD3 R21, PT, PT, R12.reuse, 0x26b663, R5 ;  /* 0x0026b6630c157810 */ /* 0x040fe20007ffe005 */
[----:B------:R-:W-:Y:S01]  /*1440*/  FFMA R16, R15, R15, R16 ;  /* 0x0000000f0f107223 */ /* 0x000fe20000000010 */
[----:B------:R-:W-:Y:S01]  /*1450*/  I2FP.F32.U32 R19, R18 ;  /* 0x0000001200137245 */ /* 0x000fe20000201000 */
[----:B------:R-:W-:Y:S01]  /*1460*/  VIADD R12, R12, 0x2c3e28 ;  /* 0x002c3e280c0c7836 */ /* 0x000fe20000000000 */
[----:B------:R-:W-:-:S02]  /*1470*/  I2FP.F32.U32 R23, R21 ;  /* 0x0000001500177245 */ /* 0x000fc40000201000 */
[----:B------:R-:W-:Y:S01]  /*1480*/  I2FP.F32.U32 R17, R17 ;  /* 0x0000001100117245 */ /* 0x000fe20000201000 */
[----:B------:R-:W-:Y:S01]  /*1490*/  FFMA R19, R19, R14, 1.1641532182693481445e-10 ;  /* 0x2f00000013137423 */ /* 0x000fe2000000000e */
[----:B------:R-:W-:Y:S01]  /*14a0*/  I2FP.F32.U32 R21, R20 ;  /* 0x0000001400157245 */ /* 0x000fe20000201000 */
[-C--:B------:R-:W-:Y:S01]  /*14b0*/  FFMA R23, R23, R14.reuse, 1.1641532182693481445e-10 ;  /* 0x2f00000017177423 */ /* 0x080fe2000000000e */
[----:B------:R-:W-:Y:S01]  /*14c0*/  FSETP.GTU.AND P0, PT, R13, 1, PT ;  /* 0x3f8000000d00780b */ /* 0x000fe20003f0c000 */
[-C--:B------:R-:W-:Y:S01]  /*14d0*/  FFMA R17, R17, R14.reuse, 1.1641532182693481445e-10 ;  /* 0x2f00000011117423 */ /* 0x080fe2000000000e */
[----:B------:R-:W-:Y:S01]  /*14e0*/  FSETP.GTU.AND P1, PT, R16, 1, PT ;  /* 0x3f8000001000780b */ /* 0x000fe20003f2c000 */
[----:B------:R-:W-:Y:S01]  /*14f0*/  FFMA R21, R21, R14, 1.1641532182693481445e-10 ;  /* 0x2f00000015157423 */ /* 0x000fe2000000000e */
[----:B------:R-:W-:Y:S01]  /*1500*/  FMUL R14, R19, R19 ;  /* 0x00000013130e7220 */ /* 0x000fe20000400000 */
[----:B------:R-:W-:Y:S01]  /*1510*/  FMUL R18, R23, R23 ;  /* 0x0000001717127220 */ /* 0x000fe20000400000 */
[----:B------:R-:W-:-:S02]  /*1520*/  SEL R15, RZ, 0x1, P0 ;  /* 0x00000001ff0f7807 */ /* 0x000fc40000000000 */
[----:B------:R-:W-:Y:S01]  /*1530*/  FFMA R14, R17, R17, R14 ;  /* 0x00000011110e7223 */ /* 0x000fe2000000000e */
[----:B------:R-:W-:Y:S01]  /*1540*/  FFMA R18, R21, R21, R18 ;  /* 0x0000001515127223 */ /* 0x000fe20000000012 */
[----:B------:R-:W-:-:S03]  /*1550*/  SEL R13, RZ, 0x1, P1 ;  /* 0x00000001ff0d7807 */ /* 0x000fc60000800000 */
[----:B------:R-:W-:Y:S02]  /*1560*/  FSETP.GTU.AND P0, PT, R14, 1, PT ;  /* 0x3f8000000e00780b */ /* 0x000fe40003f0c000 */
[----:B------:R-:W-:Y:S02]  /*1570*/  FSETP.GTU.AND P1, PT, R18, 1, PT ;  /* 0x3f8000001200780b */ /* 0x000fe40003f2c000 */
[----:B------:R-:W-:Y:S02]  /*1580*/  IADD3 R14, P2, P3, R13, R10, R15 ;  /* 0x0000000a0d0e7210 */ /* 0x000fe40007b5e00f */
[----:B------:R-:W-:Y:S02]  /*1590*/  SEL R13, RZ, 0x1, P0 ;  /* 0x00000001ff0d7807 */ /* 0x000fe40000000000 */
[----:B------:R-:W-:Y:S02]  /*15a0*/  SEL R10, RZ, 0x1, P1 ;  /* 0x00000001ff0a7807 */ /* 0x000fe40000800000 */
[----:B------:R-:W-:-:S02]  /*15b0*/  IADD3.X R11, PT, PT, RZ, R11, RZ, P2, P3 ;  /* 0x0000000bff0b7210 */ /* 0x000fc400017e64ff */
[----:B------:R-:W-:-:S04]  /*15c0*/  IADD3 R10, P0, P1, R10, R14, R13 ;  /* 0x0000000e0a0a7210 */ /* 0x000fc8000791e00d */
[----:B------:R-:W-:Y:S01]  /*15d0*/  IADD3.X R11, PT, PT, RZ, R11, RZ, P0, P1 ;  /* 0x0000000bff0b7210 */ /* 0x000fe200007e24ff */
[----:B------:R-:W-:Y:S08]  /*15e0*/  BRA.U UP0, `(.L_x_8) ;  /* 0xfffffff9007c7547 */ /* 0x000ff0000b83ffff */
[----:B------:R-:W1:Y:S01]  /*15f0*/  LDCU.64 UR4, c[0x0][0x380] ;  /* 0x00007000ff0477ac */ /* 0x000e620008000a00 */
[----:B------:R-:W2:Y:S01]  /*1600*/  I2F.U64 R10, R10 ;  /* 0x0000000a000a7312 */ /* 0x000ea20000301000 */
[----:B------:R-:W-:Y:S01]  /*1610*/  VIADD R2, R2, 0x6350418 ;  /* 0x0635041802027836 */ /* 0x000fe20000000000 */
[----:B------:R-:W-:Y:S04]  /*1620*/  STG.E.64 desc[UR6][R8.64+0x8], R6 ;  /* 0x0000080608007986 */ /* 0x000fe8000c101b06 */
[----:B------:R-:W-:Y:S04]  /*1630*/  STG.E.64 desc[UR6][R8.64+0x10], R4 ;  /* 0x0000100408007986 */ /* 0x000fe8000c101b06 */
[----:B------:R-:W-:Y:S01]  /*1640*/  STG.E.64 desc[UR6][R8.64], R2 ;  /* 0x0000000208007986 */ /* 0x000fe2000c101b06 */
[----:B--2---:R-:W-:Y:S01]  /*1650*/  FMUL R14, R10, 4 ;  /* 0x408000000a0e7820 */ /* 0x004fe20000400000 */
[----:B-1----:R-:W-:-:S03]  /*1660*/  LEA R12, P0, R0, UR4, 0x2 ;  /* 0x00000004000c7c11 */ /* 0x002fc6000f8010ff */
[----:B------:R-:W-:Y:S01]  /*1670*/  FMUL R15, R14, 0.0009765625 ;  /* 0x3a8000000e0f7820 */ /* 0x000fe20000400000 */
[----:B------:R-:W-:-:S05]  /*1680*/  LEA.HI.X R13, R0, UR5, RZ, 0x2, P0 ;  /* 0x00000005000d7c11 */ /* 0x000fca00080f14ff */
[----:B------:R-:W-:Y:S01]  /*1690*/  STG.E desc[UR6][R12.64], R15 ;  /* 0x0000000f0c007986 */ /* 0x000fe2000c101906 */
[----:B------:R-:W-:Y:S05]  /*16a0*/  EXIT ;  /* 0x000000000000794d */ /* 0x000fea0003800000 */
.L_x_9:
[----:B------:R-:W-:-:S00]  /*16b0*/  BRA `(.L_x_9) ;  /* 0xfffffffc00fc7947 */ /* 0x000fc0000383ffff */
[----:B------:R-:W-:-:S00]  /*16c0*/  NOP ;  /* 0x0000000000007918 */ /* 0x000fc00000000000 */
        /* <DEDUP_REMOVED lines=11> */
.L_x_10:


//--------------------- .nv.global.init           --------------------------
	.section	.nv.global.init,"aw",@progbits
	.align	4
.nv.global.init:
	.type		mrg32k3aM1SubSeq,@object
	.size		mrg32k3aM1SubSeq,(mrg32k3aM2SubSeq - mrg32k3aM1SubSeq)
mrg32k3aM1SubSeq:
        /*0000*/ 	.byte	0x0b, 0xcc, 0xee, 0x04, 0x73, 0x29, 0x8b, 0x6f, 0xf6, 0x53, 0x03, 0xf6, 0x23, 0xf6, 0xea, 0xda
        /* <DEDUP_REMOVED lines=125> */
	.type		mrg32k3aM2SubSeq,@object
	.size		mrg32k3aM2SubSeq,(mrg32k3aM1 - mrg32k3aM2SubSeq)
mrg32k3aM2SubSeq:
        /* <DEDUP_REMOVED lines=126> */
	.type		mrg32k3aM1,@object
	.size		mrg32k3aM1,(mrg32k3aM1Seq - mrg32k3aM1)
mrg32k3aM1:
        /* <DEDUP_REMOVED lines=144> */
	.type		mrg32k3aM1Seq,@object
	.size		mrg32k3aM1Seq,(mrg32k3aM2 - mrg32k3aM1Seq)
mrg32k3aM1Seq:
        /* <DEDUP_REMOVED lines=144> */
	.type		mrg32k3aM2,@object
	.size		mrg32k3aM2,(mrg32k3aM2Seq - mrg32k3aM2)
mrg32k3aM2:
        /* <DEDUP_REMOVED lines=144> */
	.type		mrg32k3aM2Seq,@object
	.size		mrg32k3aM2Seq,(precalc_xorwow_matrix - mrg32k3aM2Seq)
mrg32k3aM2Seq:
        /* <DEDUP_REMOVED lines=144> */
	.type		precalc_xorwow_matrix,@object
	.size		precalc_xorwow_matrix,(precalc_xorwow_offset_matrix - precalc_xorwow_matrix)
precalc_xorwow_matrix:
        /* <DEDUP_REMOVED lines=6400> */
	.type		precalc_xorwow_offset_matrix,@object
	.size		precalc_xorwow_offset_matrix,(.L_1 - precalc_xorwow_offset_matrix)
precalc_xorwow_offset_matrix:
        /* <DEDUP_REMOVED lines=6400> */
.L_1:


//--------------------- .nv.shared.reserved.0     --------------------------
	.section	.nv.shared.reserved.0,"aw",@nobits
	.weak		__nv_reservedSMEM_offset_0_alias
	.size		__nv_reservedSMEM_offset_0_alias, 0, 64
	.other		__nv_reservedSMEM_offset_0_alias,@"STO_CUDA_RESERVED_SHARED STV_DEFAULT"
__nv_reservedSMEM_offset_0_alias:
	.zero		0
	.zero		64


//--------------------- .nv.constant0._Z16cuda_monte_carloPfP17curandStateXORWOW --------------------------
	.section	.nv.constant0._Z16cuda_monte_carloPfP17curandStateXORWOW,"a",@progbits
	.sectionflags	@""
	.align	4
.nv.constant0._Z16cuda_monte_carloPfP17curandStateXORWOW:
	.zero		912


//--------------------- SYMBOLS --------------------------

	.type		.nv.reservedSmem.offset0,@object
	.size		.nv.reservedSmem.offset0,0x4
